def attn_fwd(
    Q,
    K,
    V,
    Out,
    Lse,
    sm_scale,
    stride_qz,
    stride_qh,
    stride_qm,
    stride_qk,
    stride_kz,
    stride_kh,
    stride_kn,
    stride_kk,
    stride_vz,
    stride_vh,
    stride_vn,
    stride_vk,
    stride_oz,
    stride_oh,
    stride_om,
    stride_ok,
    seqlen_q,
    seqlen_k,
    BLOCK_M: tl.constexpr,
    BLOCK_N: tl.constexpr,
    HEAD_DIM: tl.constexpr,
    CAUSAL: tl.constexpr,
):
    start_m = tl.program_id(0)
    off_hz = tl.program_id(1)
    q_off = off_hz * stride_qh
    k_off = off_hz * stride_kh
    v_off = off_hz * stride_vh
    offs_m = start_m * BLOCK_M + tl.arange(0, BLOCK_M)
    offs_d = tl.arange(0, HEAD_DIM)
    offs_n = tl.arange(0, BLOCK_N)
    q_ptrs = Q + q_off + offs_m[:, None] * stride_qm + offs_d[None, :] * stride_qk
    k_ptrs = K + k_off + offs_d[:, None] * stride_kk + offs_n[None, :] * stride_kn
    v_ptrs = V + v_off + offs_n[:, None] * stride_vn + offs_d[None, :] * stride_vk
    m_i = tl.full([BLOCK_M], float("-inf"), dtype=tl.float32)
    l_i = tl.zeros([BLOCK_M], dtype=tl.float32) + 1.0
    acc = tl.zeros([BLOCK_M, HEAD_DIM], dtype=tl.float32)
    q = tl.load(q_ptrs)
    acc, l_i, m_i = _attn_fwd_inner(
        acc,
        l_i,
        m_i,
        q,
        k_ptrs,
        v_ptrs,
        sm_scale,
        stride_kn,
        stride_vn,
        start_m,
        seqlen_k,
        BLOCK_M,
        BLOCK_N,
        HEAD_DIM,
        CAUSAL,
    )
    acc = acc / l_i[:, None]
    lse = m_i + tl.math.log2(l_i) / 1.4426950408889634
    o_ptrs = (
        Out
        + off_hz * stride_oh
        + offs_m[:, None] * stride_om
        + offs_d[None, :] * stride_ok
    )
    tl.store(o_ptrs, acc.to(Out.dtype.element_ty))
    tl.store(Lse + off_hz * seqlen_q + offs_m, lse)

# config = {"BLOCK_M": 128, "BLOCK_N": 64, "HEAD_DIM": 32, "arch": "sm_100", "causal": false, "dtype": "fp16", "num_stages": 2, "num_warps": 8}
# arch = sm_100


// ===== COMPILED SASS (sm_100a) =====

	.target	sm_100a

	.elftype	@"ET_EXEC"


//--------------------- .note.nv.tkinfo           --------------------------
	.section	.note.nv.tkinfo,"",@"SHT_NOTE"
	.sectionflags	@"SHF_NOTE_NV_TKINFO"
	.tkinfo
        /*0018*/ 	.word	0x00000081
        /*0030*/ 	.string	""
        /*0030*/ 	.string	"ptxas-blackwell"
        /*0030*/ 	.string	"Cuda compilation tools, release 12.9, V12.9.86"
        /*0030*/ 	.string	"Build cuda_12.9.r12.9/compiler.36037853_0"
        /*0030*/ 	.string	"-v  -suppress-debug-info  -lineinfo  -arch sm_100a "



//--------------------- .note.nv.cuver            --------------------------
	.section	.note.nv.cuver,"",@"SHT_NOTE"
	.sectionflags	@"SHF_NOTE_NV_CUVER"
        /*0018*/ 	.short	0x0001
        /*001a*/ 	.short	0x0064
        /*001c*/ 	.short	0x0001
        /*001e*/ 	.short	0x0000
        /*0020*/ 	.short	0x0001
        /*0022*/ 	.short	0x0000


//--------------------- .nv.info                  --------------------------
	.section	.nv.info,"",@"SHT_CUDA_INFO"
	.align	4


	//----- nvinfo : EIATTR_REGCOUNT
	.align		4
        /*0000*/ 	.byte	0x04, 0x2f
        /*0002*/ 	.short	(.L_5 - .L_4)
	.align		4
.L_4:
        /*0004*/ 	.word	index@(attn_fwd)
        /*0008*/ 	.word	0x00000071


	//----- nvinfo : EIATTR_FRAME_SIZE
	.align		4
.L_5:
        /*000c*/ 	.byte	0x04, 0x11
        /*000e*/ 	.short	(.L_7 - .L_6)
	.align		4
.L_6:
        /*0010*/ 	.word	index@($__internal_2_$__cuda_sm10x_tcgen05_guardrail_trap_unallocated_columns_being_dealloced)
        /*0014*/ 	.word	0x00000000


	//----- nvinfo : EIATTR_FRAME_SIZE
	.align		4
.L_7:
        /*0018*/ 	.byte	0x04, 0x11
        /*001a*/ 	.short	(.L_9 - .L_8)
	.align		4
.L_8:
        /*001c*/ 	.word	index@($__internal_1_$__cuda_sm10x_tcgen05_guardrail_trap_phase_invalid_during_alloc)
        /*0020*/ 	.word	0x00000000


	//----- nvinfo : EIATTR_FRAME_SIZE
	.align		4
.L_9:
        /*0024*/ 	.byte	0x04, 0x11
        /*0026*/ 	.short	(.L_11 - .L_10)
	.align		4
.L_10:
        /*0028*/ 	.word	index@($__internal_0_$__cuda_sm10x_tcgen05_guardrail_trap_col_being_dealloced_not_returned_by_alloc)
        /*002c*/ 	.word	0x00000000


	//----- nvinfo : EIATTR_FRAME_SIZE
	.align		4
.L_11:
        /*0030*/ 	.byte	0x04, 0x11
        /*0032*/ 	.short	(.L_13 - .L_12)
	.align		4
.L_12:
        /*0034*/ 	.word	index@(attn_fwd)
        /*0038*/ 	.word	0x00000000


	//----- nvinfo : EIATTR_MIN_STACK_SIZE
	.align		4
.L_13:
        /*003c*/ 	.byte	0x04, 0x12
        /*003e*/ 	.short	(.L_15 - .L_14)
	.align		4
.L_14:
        /*0040*/ 	.word	index@(attn_fwd)
        /*0044*/ 	.word	0x00000000
.L_15:


//--------------------- .nv.info.attn_fwd         --------------------------
	.section	.nv.info.attn_fwd,"",@"SHT_CUDA_INFO"
	.sectionflags	@""
	.align	4


	//----- nvinfo : EIATTR_CUDA_API_VERSION
	.align		4
        /*0000*/ 	.byte	0x04, 0x37
        /*0002*/ 	.short	(.L_17 - .L_16)
.L_16:
        /*0004*/ 	.word	0x00000081


	//----- nvinfo : EIATTR_KPARAM_INFO
	.align		4
.L_17:
        /*0008*/ 	.byte	0x04, 0x17
        /*000a*/ 	.short	(.L_19 - .L_18)
.L_18:
        /*000c*/ 	.word	0x00000000
        /*0010*/ 	.short	0x0019
        /*0012*/ 	.short	0x0080
        /*0014*/ 	.byte	0x00, 0xf4, 0x21, 0x00


	//----- nvinfo : EIATTR_KPARAM_INFO
	.align		4
.L_19:
        /*0018*/ 	.byte	0x04, 0x17
        /*001a*/ 	.short	(.L_21 - .L_20)
.L_20:
        /*001c*/ 	.word	0x00000000
        /*0020*/ 	.short	0x0018
        /*0022*/ 	.short	0x0078
        /*0024*/ 	.byte	0x00, 0xf4, 0x21, 0x00


	//----- nvinfo : EIATTR_KPARAM_INFO
	.align		4
.L_21:
        /*0028*/ 	.byte	0x04, 0x17
        /*002a*/ 	.short	(.L_23 - .L_22)
.L_22:
        /*002c*/ 	.word	0x00000000
        /*0030*/ 	.short	0x0017
        /*0032*/ 	.short	0x0070
        /*0034*/ 	.byte	0x00, 0xf0, 0x11, 0x00


	//----- nvinfo : EIATTR_KPARAM_INFO
	.align		4
.L_23:
        /*0038*/ 	.byte	0x04, 0x17
        /*003a*/ 	.short	(.L_25 - .L_24)
.L_24:
        /*003c*/ 	.word	0x00000000
        /*0040*/ 	.short	0x0016
        /*0042*/ 	.short	0x006c
        /*0044*/ 	.byte	0x00, 0xf0, 0x11, 0x00


	//----- nvinfo : EIATTR_KPARAM_INFO
	.align		4
.L_25:
        /*0048*/ 	.byte	0x04, 0x17
        /*004a*/ 	.short	(.L_27 - .L_26)
.L_26:
        /*004c*/ 	.word	0x00000000
        /*0050*/ 	.short	0x0015
        /*0052*/ 	.short	0x0068
        /*0054*/ 	.byte	0x00, 0xf0, 0x11, 0x00


	//----- nvinfo : EIATTR_KPARAM_INFO
	.align		4
.L_27:
        /*0058*/ 	.byte	0x04, 0x17
        /*005a*/ 	.short	(.L_29 - .L_28)
.L_28:
        /*005c*/ 	.word	0x00000000
        /*0060*/ 	.short	0x0014
        /*0062*/ 	.short	0x0064
        /*0064*/ 	.byte	0x00, 0xf0, 0x11, 0x00


	//----- nvinfo : EIATTR_KPARAM_INFO
	.align		4
.L_29:
        /*0068*/ 	.byte	0x04, 0x17
        /*006a*/ 	.short	(.L_31 - .L_30)
.L_30:
        /*006c*/ 	.word	0x00000000
        /*0070*/ 	.short	0x0013
        /*0072*/ 	.short	0x0060
        /*0074*/ 	.byte	0x00, 0xf0, 0x11, 0x00


	//----- nvinfo : EIATTR_KPARAM_INFO
	.align		4
.L_31:
        /*0078*/ 	.byte	0x04, 0x17
        /*007a*/ 	.short	(.L_33 - .L_32)
.L_32:
        /*007c*/ 	.word	0x00000000
        /*0080*/ 	.short	0x0012
        /*0082*/ 	.short	0x005c
        /*0084*/ 	.byte	0x00, 0xf0, 0x11, 0x00


	//----- nvinfo : EIATTR_KPARAM_INFO
	.align		4
.L_33:
        /*0088*/ 	.byte	0x04, 0x17
        /*008a*/ 	.short	(.L_35 - .L_34)
.L_34:
        /*008c*/ 	.word	0x00000000
        /*0090*/ 	.short	0x0011
        /*0092*/ 	.short	0x0058
        /*0094*/ 	.byte	0x00, 0xf0, 0x11, 0x00


	//----- nvinfo : EIATTR_KPARAM_INFO
	.align		4
.L_35:
        /*0098*/ 	.byte	0x04, 0x17
        /*009a*/ 	.short	(.L_37 - .L_36)
.L_36:
        /*009c*/ 	.word	0x00000000
        /*00a0*/ 	.short	0x0010
        /*00a2*/ 	.short	0x0054
        /*00a4*/ 	.byte	0x00, 0xf0, 0x11, 0x00


	//----- nvinfo : EIATTR_KPARAM_INFO
	.align		4
.L_37:
        /*00a8*/ 	.byte	0x04, 0x17
        /*00aa*/ 	.short	(.L_39 - .L_38)
.L_38:
        /*00ac*/ 	.word	0x00000000
        /*00b0*/ 	.short	0x000f
        /*00b2*/ 	.short	0x0050
        /*00b4*/ 	.byte	0x00, 0xf0, 0x11, 0x00


	//----- nvinfo : EIATTR_KPARAM_INFO
	.align		4
.L_39:
        /*00b8*/ 	.byte	0x04, 0x17
        /*00ba*/ 	.short	(.L_41 - .L_40)
.L_40:
        /*00bc*/ 	.word	0x00000000
        /*00c0*/ 	.short	0x000e
        /*00c2*/ 	.short	0x004c
        /*00c4*/ 	.byte	0x00, 0xf0, 0x11, 0x00


	//----- nvinfo : EIATTR_KPARAM_INFO
	.align		4
.L_41:
        /*00c8*/ 	.byte	0x04, 0x17
        /*00ca*/ 	.short	(.L_43 - .L_42)
.L_42:
        /*00cc*/ 	.word	0x00000000
        /*00d0*/ 	.short	0x000d
        /*00d2*/ 	.short	0x0048
        /*00d4*/ 	.byte	0x00, 0xf0, 0x11, 0x00


	//----- nvinfo : EIATTR_KPARAM_INFO
	.align		4
.L_43:
        /*00d8*/ 	.byte	0x04, 0x17
        /*00da*/ 	.short	(.L_45 - .L_44)
.L_44:
        /*00dc*/ 	.word	0x00000000
        /*00e0*/ 	.short	0x000c
        /*00e2*/ 	.short	0x0044
        /*00e4*/ 	.byte	0x00, 0xf0, 0x11, 0x00


	//----- nvinfo : EIATTR_KPARAM_INFO
	.align		4
.L_45:
        /*00e8*/ 	.byte	0x04, 0x17
        /*00ea*/ 	.short	(.L_47 - .L_46)
.L_46:
        /*00ec*/ 	.word	0x00000000
        /*00f0*/ 	.short	0x000b
        /*00f2*/ 	.short	0x0040
        /*00f4*/ 	.byte	0x00, 0xf0, 0x11, 0x00


	//----- nvinfo : EIATTR_KPARAM_INFO
	.align		4
.L_47:
        /*00f8*/ 	.byte	0x04, 0x17
        /*00fa*/ 	.short	(.L_49 - .L_48)
.L_48:
        /*00fc*/ 	.word	0x00000000
        /*0100*/ 	.short	0x000a
        /*0102*/ 	.short	0x003c
        /*0104*/ 	.byte	0x00, 0xf0, 0x11, 0x00


	//----- nvinfo : EIATTR_KPARAM_INFO
	.align		4
.L_49:
        /*0108*/ 	.byte	0x04, 0x17
        /*010a*/ 	.short	(.L_51 - .L_50)
.L_50:
        /*010c*/ 	.word	0x00000000
        /*0110*/ 	.short	0x0009
        /*0112*/ 	.short	0x0038
        /*0114*/ 	.byte	0x00, 0xf0, 0x11, 0x00


	//----- nvinfo : EIATTR_KPARAM_INFO
	.align		4
.L_51:
        /*0118*/ 	.byte	0x04, 0x17
        /*011a*/ 	.short	(.L_53 - .L_52)
.L_52:
        /*011c*/ 	.word	0x00000000
        /*0120*/ 	.short	0x0008
        /*0122*/ 	.short	0x0034
        /*0124*/ 	.byte	0x00, 0xf0, 0x11, 0x00


	//----- nvinfo : EIATTR_KPARAM_INFO
	.align		4
.L_53:
        /*0128*/ 	.byte	0x04, 0x17
        /*012a*/ 	.short	(.L_55 - .L_54)
.L_54:
        /*012c*/ 	.word	0x00000000
        /*0130*/ 	.short	0x0007
        /*0132*/ 	.short	0x0030
        /*0134*/ 	.byte	0x00, 0xf0, 0x11, 0x00


	//----- nvinfo : EIATTR_KPARAM_INFO
	.align		4
.L_55:
        /*0138*/ 	.byte	0x04, 0x17
        /*013a*/ 	.short	(.L_57 - .L_56)
.L_56:
        /*013c*/ 	.word	0x00000000
        /*0140*/ 	.short	0x0006
        /*0142*/ 	.short	0x002c
        /*0144*/ 	.byte	0x00, 0xf0, 0x11, 0x00


	//----- nvinfo : EIATTR_KPARAM_INFO
	.align		4
.L_57:
        /*0148*/ 	.byte	0x04, 0x17
        /*014a*/ 	.short	(.L_59 - .L_58)
.L_58:
        /*014c*/ 	.word	0x00000000
        /*0150*/ 	.short	0x0005
        /*0152*/ 	.short	0x0028
        /*0154*/ 	.byte	0x00, 0xf0, 0x11, 0x00


	//----- nvinfo : EIATTR_KPARAM_INFO
	.align		4
.L_59:
        /*0158*/ 	.byte	0x04, 0x17
        /*015a*/ 	.short	(.L_61 - .L_60)
.L_60:
        /*015c*/ 	.word	0x00000000
        /*0160*/ 	.short	0x0004
        /*0162*/ 	.short	0x0020
        /*0164*/ 	.byte	0x00, 0xf4, 0x21, 0x00


	//----- nvinfo : EIATTR_KPARAM_INFO
	.align		4
.L_61:
        /*0168*/ 	.byte	0x04, 0x17
        /*016a*/ 	.short	(.L_63 - .L_62)
.L_62:
        /*016c*/ 	.word	0x00000000
        /*0170*/ 	.short	0x0003
        /*0172*/ 	.short	0x0018
        /*0174*/ 	.byte	0x00, 0xf4, 0x21, 0x00


	//----- nvinfo : EIATTR_KPARAM_INFO
	.align		4
.L_63:
        /*0178*/ 	.byte	0x04, 0x17
        /*017a*/ 	.short	(.L_65 - .L_64)
.L_64:
        /*017c*/ 	.word	0x00000000
        /*0180*/ 	.short	0x0002
        /*0182*/ 	.short	0x0010
        /*0184*/ 	.byte	0x00, 0xf4, 0x21, 0x00


	//----- nvinfo : EIATTR_KPARAM_INFO
	.align		4
.L_65:
        /*0188*/ 	.byte	0x04, 0x17
        /*018a*/ 	.short	(.L_67 - .L_66)
.L_66:
        /*018c*/ 	.word	0x00000000
        /*0190*/ 	.short	0x0001
        /*0192*/ 	.short	0x0008
        /*0194*/ 	.byte	0x00, 0xf4, 0x21, 0x00


	//----- nvinfo : EIATTR_KPARAM_INFO
	.align		4
.L_67:
        /*0198*/ 	.byte	0x04, 0x17
        /*019a*/ 	.short	(.L_69 - .L_68)
.L_68:
        /*019c*/ 	.word	0x00000000
        /*01a0*/ 	.short	0x0000
        /*01a2*/ 	.short	0x0000
        /*01a4*/ 	.byte	0x00, 0xf4, 0x21, 0x00


	//----- nvinfo : EIATTR_AT_ENTRY_FRAGMENTS
	.align		4
.L_69:
        /*01a8*/ 	.byte	0x04, 0x4f
        /*01aa*/ 	.short	(.L_71 - .L_70)


	//   ....[0]....
.L_70:
        /*01ac*/ 	.word	0x00000004


	//----- nvinfo : EIATTR_RESERVED_SMEM_USED
	.align		4
.L_71:
        /*01b0*/ 	.byte	0x01, 0x41
	.zero		2


	//----- nvinfo : EIATTR_SPARSE_MMA_MASK
	.align		4
        /*01b4*/ 	.byte	0x03, 0x50
        /*01b6*/ 	.short	0x0000


	//----- nvinfo : EIATTR_TCGEN05_1CTA_USED
	.align		4
        /*01b8*/ 	.byte	0x01, 0x51
	.zero		2


	//----- nvinfo : EIATTR_MAXREG_COUNT
	.align		4
        /*01bc*/ 	.byte	0x03, 0x1b
        /*01be*/ 	.short	0x00ff


	//----- nvinfo : EIATTR_NUM_BARRIERS
	.align		4
        /*01c0*/ 	.byte	0x02, 0x4c
        /*01c2*/ 	.byte	0x01
	.zero		1


	//----- nvinfo : EIATTR_INT_WARP_WIDE_INSTR_OFFSETS
	.align		4
        /*01c4*/ 	.byte	0x04, 0x31
        /*01c6*/ 	.short	(.L_73 - .L_72)


	//   ....[0]....
.L_72:
        /*01c8*/ 	.word	0x00000d50


	//   ....[1]....
        /*01cc*/ 	.word	0x00000d60


	//   ....[2]....
        /*01d0*/ 	.word	0x00000fe0


	//   ....[3]....
        /*01d4*/ 	.word	0x000010a0


	//   ....[4]....
        /*01d8*/ 	.word	0x00002c80


	//   ....[5]....
        /*01dc*/ 	.word	0x00005040


	//   ....[6]....
        /*01e0*/ 	.word	0x00005090


	//----- nvinfo : EIATTR_COOP_GROUP_MASK_REGIDS
	.align		4
.L_73:
        /*01e4*/ 	.byte	0x04, 0x29
        /*01e6*/ 	.short	(.L_75 - .L_74)


	//   ....[0]....
.L_74:
        /*01e8*/ 	.word	0xffffffff


	//   ....[1]....
        /*01ec*/ 	.word	0xffffffff


	//   ....[2]....
        /*01f0*/ 	.word	0xffffffff


	//   ....[3]....
        /*01f4*/ 	.word	0xffffffff


	//   ....[4]....
        /*01f8*/ 	.word	0xffffffff


	//   ....[5]....
        /*01fc*/ 	.word	0xffffffff


	//   ....[6]....
        /*0200*/ 	.word	0xffffffff


	//   ....[7]....
        /*0204*/ 	.word	0xffffffff


	//----- nvinfo : EIATTR_COOP_GROUP_INSTR_OFFSETS
	.align		4
.L_75:
        /*0208*/ 	.byte	0x04, 0x28
        /*020a*/ 	.short	(.L_77 - .L_76)


	//   ....[0]....
.L_76:
        /*020c*/ 	.word	0x00000050


	//   ....[1]....
        /*0210*/ 	.word	0x00000310


	//   ....[2]....
        /*0214*/ 	.word	0x000017a0


	//   ....[3]....
        /*0218*/ 	.word	0x00002500


	//   ....[4]....
        /*021c*/ 	.word	0x000031e0


	//   ....[5]....
        /*0220*/ 	.word	0x00003a70


	//   ....[6]....
        /*0224*/ 	.word	0x00004ed0


	//   ....[7]....
        /*0228*/ 	.word	0x00005140


	//----- nvinfo : EIATTR_VRC_CTA_INIT_COUNT
	.align		4
.L_77:
        /*022c*/ 	.byte	0x02, 0x4a
        /*022e*/ 	.byte	0x80
	.zero		1


	//----- nvinfo : EIATTR_MBARRIER_INSTR_OFFSETS
	.align		4
        /*0230*/ 	.byte	0x04, 0x39
        /*0232*/ 	.short	(.L_79 - .L_78)


	//   ....[0]....
.L_78:
        /*0234*/ 	.word	0x00000f10
        /*0238*/ 	.word	0x000000ff
        /*023c*/ 	.word	0x00000000
        /*0240*/ 	.short	0x0100
        /*0242*/ 	.byte	0x0f
	.zero		1


	//   ....[1]....
        /*0244*/ 	.word	0x00001080
        /*0248*/ 	.word	0x000000ff
        /*024c*/ 	.word	0x00005008
        /*0250*/ 	.short	0x0100
        /*0252*/ 	.byte	0x0c
	.zero		1


	//   ....[2]....
        /*0254*/ 	.word	0x00001190
        /*0258*/ 	.word	0x000000ff
        /*025c*/ 	.word	0x00003000
        /*0260*/ 	.short	0x0100
        /*0262*/ 	.byte	0x0c
	.zero		1


	//   ....[3]....
        /*0264*/ 	.word	0x00001370
        /*0268*/ 	.word	0x000000ff
        /*026c*/ 	.word	0x00003000
        /*0270*/ 	.short	0x010a
        /*0272*/ 	.byte	0x0c
	.zero		1


	//   ....[4]....
        /*0274*/ 	.word	0x00001410
        /*0278*/ 	.word	0x000000ff
        /*027c*/ 	.word	0x00003000
        /*0280*/ 	.short	0x0108
        /*0282*/ 	.byte	0x0c
	.zero		1


	//   ....[5]....
        /*0284*/ 	.word	0x00002d40
        /*0288*/ 	.word	0x000000ff
        /*028c*/ 	.word	0x00005010
        /*0290*/ 	.short	0x0100
        /*0292*/ 	.byte	0x0c
	.zero		1


	//   ....[6]....
        /*0294*/ 	.word	0x00002e60
        /*0298*/ 	.word	0x000000ff
        /*029c*/ 	.word	0x00005010
        /*02a0*/ 	.short	0x010a
        /*02a2*/ 	.byte	0x0c
	.zero		1


	//   ....[7]....
        /*02a4*/ 	.word	0x00002ec0
        /*02a8*/ 	.word	0x000000ff
        /*02ac*/ 	.word	0x00005010
        /*02b0*/ 	.short	0x0108
        /*02b2*/ 	.byte	0x0c
	.zero		1


	//   ....[8]....
        /*02b4*/ 	.word	0x00003940
        /*02b8*/ 	.word	0x000000ff
        /*02bc*/ 	.word	0x00000000
        /*02c0*/ 	.short	0x010a
        /*02c2*/ 	.byte	0x0f
	.zero		1


	//   ....[9]....
        /*02c4*/ 	.word	0x000041a0
        /*02c8*/ 	.word	0x000000ff
        /*02cc*/ 	.word	0x00000000
        /*02d0*/ 	.short	0x010a
        /*02d2*/ 	.byte	0x0f
	.zero		1


	//   ....[10]....
        /*02d4*/ 	.word	0x00004260
        /*02d8*/ 	.word	0x000000ff
        /*02dc*/ 	.word	0x00005000
        /*02e0*/ 	.short	0x0108
        /*02e2*/ 	.byte	0x0c
	.zero		1


	//   ....[11]....
        /*02e4*/ 	.word	0x000042a0
        /*02e8*/ 	.word	0x000000ff
        /*02ec*/ 	.word	0x00005008
        /*02f0*/ 	.short	0x0108
        /*02f2*/ 	.byte	0x0c
	.zero		1


	//   ....[12]....
        /*02f4*/ 	.word	0x00005160
        /*02f8*/ 	.word	0x000000ff
        /*02fc*/ 	.word	0x00003000
        /*0300*/ 	.short	0x010a
        /*0302*/ 	.byte	0x0c
	.zero		1


	//   ....[13]....
        /*0304*/ 	.word	0x00005190
        /*0308*/ 	.word	0x000000ff
        /*030c*/ 	.word	0x00005010
        /*0310*/ 	.short	0x010a
        /*0312*/ 	.byte	0x0c
	.zero		1


	//   ....[14]....
        /*0314*/ 	.word	0x000051c0
        /*0318*/ 	.word	0x000000ff
        /*031c*/ 	.word	0x00000000
        /*0320*/ 	.short	0x010a
        /*0322*/ 	.byte	0x0f
	.zero		1


	//   ....[15]....
        /*0324*/ 	.word	0x000051f0
        /*0328*/ 	.word	0x000000ff
        /*032c*/ 	.word	0x00000000
        /*0330*/ 	.short	0x010a
        /*0332*/ 	.byte	0x0f
	.zero		1


	//----- nvinfo : EIATTR_NUM_MBARRIERS
	.align		4
.L_79:
        /*0334*/ 	.byte	0x03, 0x38
        /*0336*/ 	.short	0xffff


	//----- nvinfo : EIATTR_EXIT_INSTR_OFFSETS
	.align		4
        /*0338*/ 	.byte	0x04, 0x1c
        /*033a*/ 	.short	(.L_81 - .L_80)


	//   ....[0]....
.L_80:
        /*033c*/ 	.word	0x00005150


	//----- nvinfo : EIATTR_REQNTID
	.align		4
.L_81:
        /*0340*/ 	.byte	0x04, 0x10
        /*0342*/ 	.short	(.L_83 - .L_82)
.L_82:
        /*0344*/ 	.word	0x00000100
        /*0348*/ 	.word	0x00000001
        /*034c*/ 	.word	0x00000001


	//----- nvinfo : EIATTR_CRS_STACK_SIZE
	.align		4
.L_83:
        /*0350*/ 	.byte	0x04, 0x1e
        /*0352*/ 	.short	(.L_85 - .L_84)
.L_84:
        /*0354*/ 	.word	0x00000000


	//----- nvinfo : EIATTR_CBANK_PARAM_SIZE
	.align		4
.L_85:
        /*0358*/ 	.byte	0x03, 0x19
        /*035a*/ 	.short	0x0088


	//----- nvinfo : EIATTR_PARAM_CBANK
	.align		4
        /*035c*/ 	.byte	0x04, 0x0a
        /*035e*/ 	.short	(.L_87 - .L_86)
	.align		4
.L_86:
        /*0360*/ 	.word	index@(.nv.constant0.attn_fwd)
        /*0364*/ 	.short	0x0380
        /*0366*/ 	.short	0x0088


	//----- nvinfo : EIATTR_SW_WAR
	.align		4
.L_87:
        /*0368*/ 	.byte	0x04, 0x36
        /*036a*/ 	.short	(.L_89 - .L_88)
.L_88:
        /*036c*/ 	.word	0x00000008
.L_89:


//--------------------- .nv.compat                --------------------------
	.section	.nv.compat,"",@"SHT_CUDA_COMPAT_INFO"
	.align	4
        /*0000*/ 	.byte	0x02, 0x02, 0x02, 0x00, 0x02, 0x05, 0x05, 0x00, 0x02, 0x03, 0x00, 0x00, 0x02, 0x06, 0x01, 0x00


//--------------------- .nv.callgraph             --------------------------
	.section	.nv.callgraph,"",@"SHT_CUDA_CALLGRAPH"
	.align	4
	.sectionentsize	8
	.align		4
        /*0000*/ 	.word	0x00000000
	.align		4
        /*0004*/ 	.word	0xffffffff
	.align		4
        /*0008*/ 	.word	0x00000000
	.align		4
        /*000c*/ 	.word	0xfffffffe
	.align		4
        /*0010*/ 	.word	0x00000000
	.align		4
        /*0014*/ 	.word	0xfffffffd
	.align		4
        /*0018*/ 	.word	0x00000000
	.align		4
        /*001c*/ 	.word	0xfffffffc


//--------------------- .nv.constant4             --------------------------
	.section	.nv.constant4,"a",@progbits
	.align	8
	.align		8
.nv.constant4:
        /*0000*/ 	.dword	_$_str


//--------------------- .text.attn_fwd            --------------------------
	.section	.text.attn_fwd,"ax",@progbits
	.align	128
        .global         attn_fwd
        .type           attn_fwd,@function
        .size           attn_fwd,(.L_x_28 - attn_fwd)
        .other          attn_fwd,@"STO_CUDA_ENTRY STV_DEFAULT"
attn_fwd:
.text.attn_fwd:
[----:B------:R-:W0:Y:S01]  /*0000*/  LDC R1, c[0x0][0x37c] ;  /* 0x0000df00ff017b82 */ /* 0x000e220000000800 */
[----:B------:R-:W1:Y:S02]  /*0010*/  S2R R0, SR_TID.X ;  /* 0x0000000000007919 */ /* 0x000e640000002100 */
[----:B-1----:R-:W-:-:S13]  /*0020*/  ISETP.GE.U32.AND P0, PT, R0, 0x20, PT ;  /* 0x000000200000780c */ /* 0x002fda0003f06070 */
[----:B------:R-:W-:Y:S05]  /*0030*/  @P0 BRA `(.L_x_0) ;  /* 0x0000000000b80947 */ /* 0x000fea0003800000 */
[----:B------:R-:W1:Y:S01]  /*0040*/  S2UR UR6, SR_CgaCtaId ;  /* 0x00000000000679c3 */ /* 0x000e620000008800 */
[----:B------:R-:W-:Y:S01]  /*0050*/  NOP ;  /* 0x0000000000007918 */ /* 0x000fe20000000000 */
[----:B------:R-:W-:Y:S02]  /*0060*/  UMOV UR4, 0x40 ;  /* 0x0000004000047882 */ /* 0x000fe40000000000 */
[----:B-1----:R-:W-:-:S09]  /*0070*/  ULEA UR4, UR6, UR4, 0x18 ;  /* 0x0000000406047291 */ /* 0x002fd2000f8ec0ff */
[----:B------:R-:W1:Y:S01]  /*0080*/  LDS.U8 R2, [UR4] ;  /* 0x00000004ff027984 */ /* 0x000e620008000000 */
[----:B------:R-:W-:Y:S02]  /*0090*/  UMOV UR4, 0x400 ;  /* 0x0000040000047882 */ /* 0x000fe40000000000 */
[----:B------:R-:W-:Y:S01]  /*00a0*/  ULEA UR4, UR6, UR4, 0x18 ;  /* 0x0000000406047291 */ /* 0x000fe2000f8ec0ff */
[----:B-1----:R-:W-:-:S13]  /*00b0*/  ISETP.NE.AND P1, PT, R2, RZ, PT ;  /* 0x000000ff0200720c */ /* 0x002fda0003f25270 */
[----:B------:R-:W-:Y:S05]  /*00c0*/  @P1 BRA `(.L_x_1) ;  /* 0x00000000007c1947 */ /* 0x000fea0003800000 */
[----:B------:R-:W-:-:S13]  /*00d0*/  ELECT P1, URZ, PT ;  /* 0x0000000000ff782f */ /* 0x000fda0003820000 */
[----:B------:R-:W-:Y:S05]  /*00e0*/  @!P1 BRA `(.L_x_2) ;  /* 0x0000000000849947 */ /* 0x000fea0003800000 */
[----:B------:R-:W-:Y:S01]  /*00f0*/  UMOV UR5, 0x4 ;  /* 0x0000000400057882 */ /* 0x000fe20000000000 */
[----:B------:R-:W-:Y:S01]  /*0100*/  HFMA2 R5, -RZ, RZ, 0, 5.9604644775390625e-08 ;  /* 0x00000001ff057431 */ /* 0x000fe200000001ff */
[----:B------:R-:W-:-:S03]  /*0110*/  MOV R3, 0xf ;  /* 0x0000000f00037802 */ /* 0x000fc60000000f00 */
[----:B------:R-:W-:Y:S04]  /*0120*/  DEPBAR.LE SB1, 0x36 ;  /* 0x00009d800000791a */ /* 0x000fe80000000000 */
[----:B------:R-:W1:Y:S02]  /*0130*/  UTCATOMSWS.FIND_AND_SET.ALIGN UP0, UR5, UR5 ;  /* 0x00000005000575e3 */ /* 0x000e640008000800 */
[----:B-1----:R-:W-:-:S04]  /*0140*/  PLOP3.LUT P1, PT, PT, PT, UP0, 0x80, 0x8 ;  /* 0x000000000008781c */ /* 0x002fc80003f2f008 */
[----:B------:R-:W-:-:S04]  /*0150*/  SEL R2, RZ, 0xffffffff, !P1 ;  /* 0xffffffffff027807 */ /* 0x000fc80004800000 */
[----:B------:R-:W-:Y:S02]  /*0160*/  ISETP.NE.AND P1, PT, R2, RZ, PT ;  /* 0x000000ff0200720c */ /* 0x000fe40003f25270 */
[----:B------:R-:W-:-:S11]  /*0170*/  MOV R2, UR5 ;  /* 0x0000000500027c02 */ /* 0x000fd60008000f00 */
[----:B------:R-:W-:Y:S05]  /*0180*/  @P1 BRA `(.L_x_3) ;  /* 0x0000000000241947 */ /* 0x000fea0003800000 */
.L_x_4:
[----:B------:R-:W-:Y:S05]  /*0190*/  NANOSLEEP 0x64 ;  /* 0x000000640000795d */ /* 0x000fea0003800000 */
[----:B------:R-:W-:-:S05]  /*01a0*/  UMOV UR5, 0x4 ;  /* 0x0000000400057882 */ /* 0x000fca0000000000 */
[----:B------:R-:W-:Y:S04]  /*01b0*/  DEPBAR.LE SB1, 0x36 ;  /* 0x00009d800000791a */ /* 0x000fe80000000000 */
[----:B------:R-:W1:Y:S02]  /*01c0*/  UTCATOMSWS.FIND_AND_SET.ALIGN UP0, UR5, UR5 ;  /* 0x00000005000575e3 */ /* 0x000e640008000800 */
[----:B-1----:R-:W-:-:S04]  /*01d0*/  PLOP3.LUT P1, PT, PT, PT, UP0, 0x80, 0x8 ;  /* 0x000000000008781c */ /* 0x002fc80003f2f008 */
[----:B------:R-:W-:-:S04]  /*01e0*/  SEL R2, RZ, 0xffffffff, !P1 ;  /* 0xffffffffff027807 */ /* 0x000fc80004800000 */
[----:B------:R-:W-:Y:S02]  /*01f0*/  ISETP.NE.AND P1, PT, R2, RZ, PT ;  /* 0x000000ff0200720c */ /* 0x000fe40003f25270 */
[----:B------:R-:W-:-:S11]  /*0200*/  MOV R2, UR5 ;  /* 0x0000000500027c02 */ /* 0x000fd60008000f00 */
[----:B------:R-:W-:Y:S05]  /*0210*/  @!P1 BRA `(.L_x_4) ;  /* 0xfffffffc00dc9947 */ /* 0x000fea000383ffff */
.L_x_3:
[C---:B------:R-:W-:Y:S01]  /*0220*/  IADD3 R4, PT, PT, R2.reuse, 0x10, RZ ;  /* 0x0000001002047810 */ /* 0x040fe20007ffe0ff */
[----:B------:R-:W-:Y:S01]  /*0230*/  UMOV UR5, 0x50 ;  /* 0x0000005000057882 */ /* 0x000fe20000000000 */
[----:B------:R-:W-:Y:S01]  /*0240*/  SHF.L.U32 R3, R3, R2, RZ ;  /* 0x0000000203037219 */ /* 0x000fe200000006ff */
[----:B------:R-:W-:Y:S01]  /*0250*/  ULEA UR5, UR6, UR5, 0x18 ;  /* 0x0000000506057291 */ /* 0x000fe2000f8ec0ff */
[----:B------:R-:W-:Y:S02]  /*0260*/  SHF.L.U32 R4, R5, R4, RZ ;  /* 0x0000000405047219 */ /* 0x000fe400000006ff */
[----:B------:R-:W-:Y:S02]  /*0270*/  SHF.L.U32 R2, R2, 0x5, RZ ;  /* 0x0000000502027819 */ /* 0x000fe400000006ff */
[----:B------:R-:W-:-:S05]  /*0280*/  LOP3.LUT R3, R4, R3, RZ, 0xfc, !PT ;  /* 0x0000000304037212 */ /* 0x000fca00078efcff */
[----:B------:R1:W-:Y:S04]  /*0290*/  ATOMS.OR RZ, [UR5], R3 ;  /* 0x00000003ffff798c */ /* 0x0003e8000b000005 */
[----:B------:R1:W-:Y:S01]  /*02a0*/  STS [UR4], R2 ;  /* 0x00000002ff007988 */ /* 0x0003e20008000804 */
[----:B------:R-:W-:Y:S05]  /*02b0*/  BRA `(.L_x_2) ;  /* 0x0000000000107947 */ /* 0x000fea0003800000 */
.L_x_1:
[----:B------:R-:W-:-:S05]  /*02c0*/  MOV R2, 0xffffffff ;  /* 0xffffffff00027802 */ /* 0x000fca0000000f00 */
[----:B------:R1:W-:Y:S02]  /*02d0*/  STS [UR4], R2 ;  /* 0x00000002ff007988 */ /* 0x0003e40008000804 */
[----:B-1----:R-:W-:-:S07]  /*02e0*/  MOV R2, 0x300 ;  /* 0x0000030000027802 */ /* 0x002fce0000000f00 */
[----:B0-----:R-:W-:Y:S05]  /*02f0*/  CALL.REL.NOINC `($__internal_1_$__cuda_sm10x_tcgen05_guardrail_trap_phase_invalid_during_alloc) ;  /* 0x0000004c00d47944 */ /* 0x001fea0003c00000 */
.L_x_2:
[----:B------:R-:W-:Y:S05]  /*0300*/  WARPSYNC.ALL ;  /* 0x0000000000007948 */ /* 0x000fea0003800000 */
[----:B------:R-:W-:Y:S01]  /*0310*/  NOP ;  /* 0x0000000000007918 */ /* 0x000fe20000000000 */
.L_x_0:
[----:B------:R-:W2:Y:S01]  /*0320*/  S2R R36, SR_CTAID.X ;  /* 0x0000000000247919 */ /* 0x000ea20000002500 */
[----:B------:R-:W3:Y:S01]  /*0330*/  S2UR UR9, SR_CTAID.Y ;  /* 0x00000000000979c3 */ /* 0x000ee20000002600 */
[----:B------:R-:W3:Y:S01]  /*0340*/  LDCU.64 UR4, c[0x0][0x3b0] ;  /* 0x00007600ff0477ac */ /* 0x000ee20008000a00 */
[----:B------:R-:W-:Y:S02]  /*0350*/  LOP3.LUT R37, R0, 0x7f, RZ, 0xc0, !PT ;  /* 0x0000007f00257812 */ /* 0x000fe400078ec0ff */
[----:B-1----:R-:W-:Y:S01]  /*0360*/  SHF.R.U32.HI R3, RZ, 0x7, R0 ;  /* 0x00000007ff037819 */ /* 0x002fe20000011600 */
[----:B------:R-:W-:Y:S01]  /*0370*/  UMOV UR12, 0x400 ;  /* 0x00000400000c7882 */ /* 0x000fe20000000000 */
[----:B------:R-:W1:Y:S02]  /*0380*/  LDCU.64 UR28, c[0x0][0x358] ;  /* 0x00006b00ff1c77ac */ /* 0x000e640008000a00 */
[----:B------:R-:W4:Y:S01]  /*0390*/  LDC.64 R30, c[0x0][0x380] ;  /* 0x0000e000ff1e7b82 */ /* 0x000f220000000a00 */
[----:B------:R-:W-:-:S07]  /*03a0*/  SGXT.U32 R3, R3, 0x1 ;  /* 0x000000010303781a */ /* 0x000fce0000000000 */
[----:B------:R-:W0:Y:S08]  /*03b0*/  S2UR UR6, SR_CgaCtaId ;  /* 0x00000000000679c3 */ /* 0x000e300000008800 */
[----:B------:R-:W1:Y:S01]  /*03c0*/  LDC R28, c[0x0][0x3b8] ;  /* 0x0000ee00ff1c7b82 */ /* 0x000e620000000800 */
[----:B---3--:R-:W-:-:S04]  /*03d0*/  UIMAD UR4, UR9, UR4, URZ ;  /* 0x00000004090472a4 */ /* 0x008fc8000f8e02ff */
[----:B------:R-:W-:Y:S01]  /*03e0*/  USHF.L.U32 UR7, UR4, 0x1, URZ ;  /* 0x0000000104077899 */ /* 0x000fe200080006ff */
[----:B--2---:R-:W-:Y:S02]  /*03f0*/  LEA R36, R36, R37, 0x7 ;  /* 0x0000002524247211 */ /* 0x004fe400078e38ff */
[----:B------:R-:W2:Y:S03]  /*0400*/  LDC.64 R60, c[0x0][0x3c0] ;  /* 0x0000f000ff3c7b82 */ /* 0x000ea60000000a00 */
[----:B------:R-:W-:Y:S01]  /*0410*/  IMAD R2, R36, UR5, RZ ;  /* 0x0000000524027c24 */ /* 0x000fe2000f8e02ff */
[----:B------:R-:W-:Y:S02]  /*0420*/  UIMAD.WIDE UR4, UR4, 0x2, URZ ;  /* 0x00000002040478a5 */ /* 0x000fe4000f8e02ff */
[----:B0-----:R-:W-:Y:S02]  /*0430*/  ULEA UR12, UR6, UR12, 0x18 ;  /* 0x0000000c060c7291 */ /* 0x001fe4000f8ec0ff */
[----:B------:R-:W-:Y:S01]  /*0440*/  BAR.SYNC.DEFER_BLOCKING 0x0 ;  /* 0x0000000000007b1d */ /* 0x000fe20000010000 */
[C---:B------:R-:W-:Y:S01]  /*0450*/  SHF.L.U32 R5, R2.reuse, 0x1, RZ ;  /* 0x0000000102057819 */ /* 0x040fe200000006ff */
[----:B------:R-:W-:-:S03]  /*0460*/  IMAD.HI R2, R2, 0x2, RZ ;  /* 0x0000000202027827 */ /* 0x000fc600078e02ff */
[----:B----4-:R-:W-:Y:S01]  /*0470*/  IADD3 R29, P1, P2, R5, UR7, R30 ;  /* 0x00000007051d7c10 */ /* 0x010fe2000fa3e01e */
[----:B-1----:R-:W-:Y:S01]  /*0480*/  IMAD R5, R3, R28, RZ ;  /* 0x0000001c03057224 */ /* 0x002fe200078e02ff */
[----:B------:R-:W0:Y:S02]  /*0490*/  LDCU UR4, c[0x0][0x3c8] ;  /* 0x00007900ff0477ac */ /* 0x000e240008000800 */
[----:B------:R-:W-:Y:S02]  /*04a0*/  IADD3.X R31, PT, PT, R2, UR5, R31, P1, P2 ;  /* 0x00000005021f7c10 */ /* 0x000fe40008fe441f */
[C---:B------:R-:W-:Y:S02]  /*04b0*/  LEA R2, R28.reuse, R5, 0x1 ;  /* 0x000000051c027211 */ /* 0x040fe400078e08ff */
[----:B------:R-:W-:Y:S02]  /*04c0*/  LEA R4, P1, R5, R29, 0x1 ;  /* 0x0000001d05047211 */ /* 0x000fe400078208ff */
[----:B------:R-:W-:-:S02]  /*04d0*/  LEA R9, R28, R2, 0x1 ;  /* 0x000000021c097211 */ /* 0x000fc400078e08ff */
[----:B------:R-:W-:Y:S02]  /*04e0*/  LEA.HI.X.SX32 R5, R5, R31, 0x1, P1 ;  /* 0x0000001f05057211 */ /* 0x000fe400008f0eff */
[CC--:B------:R-:W-:Y:S02]  /*04f0*/  LEA R8, P1, R9.reuse, R29.reuse, 0x1 ;  /* 0x0000001d09087211 */ /* 0x0c0fe400078208ff */
[----:B------:R-:W-:Y:S01]  /*0500*/  LEA R6, P2, R2, R29, 0x1 ;  /* 0x0000001d02067211 */ /* 0x000fe200078408ff */
[----:B------:R-:W1:Y:S01]  /*0510*/  LDS R32, [UR12] ;  /* 0x0000000cff207984 */ /* 0x000e620008000800 */
[----:B------:R-:W-:Y:S02]  /*0520*/  LEA R11, R28, R9, 0x1 ;  /* 0x000000091c0b7211 */ /* 0x000fe400078e08ff */
[-C--:B------:R-:W-:Y:S01]  /*0530*/  LEA.HI.X.SX32 R7, R2, R31.reuse, 0x1, P2 ;  /* 0x0000001f02077211 */ /* 0x080fe200010f0eff */
[----:B------:R-:W-:Y:S01]  /*0540*/  BAR.SYNC.DEFER_BLOCKING 0x0 ;  /* 0x0000000000007b1d */ /* 0x000fe20000010000 */
[----:B------:R-:W-:-:S02]  /*0550*/  LEA.HI.X.SX32 R9, R9, R31, 0x1, P1 ;  /* 0x0000001f09097211 */ /* 0x000fc400008f0eff */
[C---:B------:R-:W-:Y:S02]  /*0560*/  LEA R10, P1, R11.reuse, R29, 0x1 ;  /* 0x0000001d0b0a7211 */ /* 0x040fe400078208ff */
[----:B------:R-:W-:Y:S02]  /*0570*/  LEA R2, R28, R11, 0x1 ;  /* 0x0000000b1c027211 */ /* 0x000fe400078e08ff */
[----:B------:R-:W-:Y:S02]  /*0580*/  LEA.HI.X.SX32 R11, R11, R31, 0x1, P1 ;  /* 0x0000001f0b0b7211 */ /* 0x000fe400008f0eff */
[----:B------:R-:W-:Y:S02]  /*0590*/  LEA R12, P1, R2, R29, 0x1 ;  /* 0x0000001d020c7211 */ /* 0x000fe400078208ff */
[----:B------:R-:W-:Y:S02]  /*05a0*/  LEA R15, R28, R2, 0x1 ;  /* 0x000000021c0f7211 */ /* 0x000fe400078e08ff */
[----:B------:R-:W-:-:S02]  /*05b0*/  LEA.HI.X.SX32 R13, R2, R31, 0x1, P1 ;  /* 0x0000001f020d7211 */ /* 0x000fc400008f0eff */
[C---:B------:R-:W-:Y:S02]  /*05c0*/  LEA R2, R28.reuse, R15, 0x1 ;  /* 0x0000000f1c027211 */ /* 0x040fe400078e08ff */
[C---:B------:R-:W-:Y:S02]  /*05d0*/  LEA R14, P1, R15.reuse, R29, 0x1 ;  /* 0x0000001d0f0e7211 */ /* 0x040fe400078208ff */
[C---:B------:R-:W-:Y:S02]  /*05e0*/  LEA R16, R28.reuse, R2, 0x1 ;  /* 0x000000021c107211 */ /* 0x040fe400078e08ff */
[----:B------:R-:W-:Y:S01]  /*05f0*/  LEA.HI.X.SX32 R15, R15, R31, 0x1, P1 ;  /* 0x0000001f0f0f7211 */ /* 0x000fe200008f0eff */
[----:B------:R3:W5:Y:S01]  /*0600*/  LDG.E.U16 R18, desc[UR28][R4.64] ;  /* 0x0000001c04127981 */ /* 0x000762000c1e1500 */
[----:B------:R-:W-:-:S03]  /*0610*/  LEA R17, R28, R16, 0x1 ;  /* 0x000000101c117211 */ /* 0x000fc600078e08ff */
[----:B------:R4:W5:Y:S04]  /*0620*/  LDG.E.U16 R20, desc[UR28][R8.64] ;  /* 0x0000001c08147981 */ /* 0x000968000c1e1500 */
[----:B------:R0:W5:Y:S01]  /*0630*/  LDG.E.U16 R21, desc[UR28][R10.64] ;  /* 0x0000001c0a157981 */ /* 0x000162000c1e1500 */
[----:B---3--:R-:W-:-:S03]  /*0640*/  LEA R4, P1, R2, R29, 0x1 ;  /* 0x0000001d02047211 */ /* 0x008fc600078208ff */
[----:B------:R3:W5:Y:S01]  /*0650*/  LDG.E.U16 R22, desc[UR28][R12.64] ;  /* 0x0000001c0c167981 */ /* 0x000762000c1e1500 */
[----:B------:R-:W-:Y:S02]  /*0660*/  LEA.HI.X.SX32 R5, R2, R31, 0x1, P1 ;  /* 0x0000001f02057211 */ /* 0x000fe400008f0eff */
[C---:B----4-:R-:W-:Y:S01]  /*0670*/  LEA R8, P1, R17.reuse, R29, 0x1 ;  /* 0x0000001d11087211 */ /* 0x050fe200078208ff */
[----:B------:R4:W5:Y:S01]  /*0680*/  LDG.E.U16 R19, desc[UR28][R6.64] ;  /* 0x0000001c06137981 */ /* 0x000962000c1e1500 */
[----:B------:R-:W-:Y:S02]  /*0690*/  LEA R2, R28, R17, 0x1 ;  /* 0x000000111c027211 */ /* 0x000fe400078e08ff */
[----:B------:R-:W-:Y:S01]  /*06a0*/  LEA.HI.X.SX32 R9, R17, R31, 0x1, P1 ;  /* 0x0000001f11097211 */ /* 0x000fe200008f0eff */
[----:B------:R1:W5:Y:S01]  /*06b0*/  LDG.E.U16 R23, desc[UR28][R14.64] ;  /* 0x0000001c0e177981 */ /* 0x000362000c1e1500 */
[----:B0-----:R-:W-:Y:S02]  /*06c0*/  LEA R10, P1, R2, R29, 0x1 ;  /* 0x0000001d020a7211 */ /* 0x001fe400078208ff */
[----:B---3--:R-:W-:Y:S01]  /*06d0*/  LEA R13, R28, R2, 0x1 ;  /* 0x000000021c0d7211 */ /* 0x008fe200078e08ff */
[----:B------:R0:W5:Y:S01]  /*06e0*/  LDG.E.U16 R24, desc[UR28][R4.64] ;  /* 0x0000001c04187981 */ /* 0x000162000c1e1500 */
[----:B------:R-:W-:-:S02]  /*06f0*/  LEA.HI.X.SX32 R11, R2, R31, 0x1, P1 ;  /* 0x0000001f020b7211 */ /* 0x000fc400008f0eff */
[----:B----4-:R-:W-:Y:S01]  /*0700*/  LEA R6, P2, R16, R29, 0x1 ;  /* 0x0000001d10067211 */ /* 0x010fe200078408ff */
[----:B------:R-:W5:Y:S01]  /*0710*/  LDG.E.U16 R26, desc[UR28][R8.64] ;  /* 0x0000001c081a7981 */ /* 0x000f62000c1e1500 */
[----:B------:R-:W-:Y:S02]  /*0720*/  LEA R2, R28, R13, 0x1 ;  /* 0x0000000d1c027211 */ /* 0x000fe400078e08ff */
[----:B------:R-:W-:Y:S01]  /*0730*/  LEA.HI.X.SX32 R7, R16, R31, 0x1, P2 ;  /* 0x0000001f10077211 */ /* 0x000fe200010f0eff */
[----:B------:R-:W5:Y:S01]  /*0740*/  LDG.E.U16 R27, desc[UR28][R10.64] ;  /* 0x0000001c0a1b7981 */ /* 0x000f62000c1e1500 */
[-C--:B-1----:R-:W-:Y:S02]  /*0750*/  LEA R14, P2, R2, R29.reuse, 0x1 ;  /* 0x0000001d020e7211 */ /* 0x082fe400078408ff */
[----:B------:R-:W-:Y:S01]  /*0760*/  LEA R16, R28, R2, 0x1 ;  /* 0x000000021c107211 */ /* 0x000fe200078e08ff */
[----:B------:R1:W5:Y:S01]  /*0770*/  LDG.E.U16 R25, desc[UR28][R6.64] ;  /* 0x0000001c06197981 */ /* 0x000362000c1e1500 */
[----:B------:R-:W-:-:S02]  /*0780*/  LEA R12, P1, R13, R29, 0x1 ;  /* 0x0000001d0d0c7211 */ /* 0x000fc400078208ff */
[-C--:B------:R-:W-:Y:S02]  /*0790*/  LEA.HI.X.SX32 R15, R2, R31.reuse, 0x1, P2 ;  /* 0x0000001f020f7211 */ /* 0x080fe400010f0eff */
[----:B------:R-:W-:Y:S02]  /*07a0*/  LEA R2, R28, R16, 0x1 ;  /* 0x000000101c027211 */ /* 0x000fe400078e08ff */
[----:B------:R-:W-:Y:S01]  /*07b0*/  LEA.HI.X.SX32 R13, R13, R31, 0x1, P1 ;  /* 0x0000001f0d0d7211 */ /* 0x000fe200008f0eff */
[----:B------:R3:W5:Y:S01]  /*07c0*/  LDG.E.U16 R14, desc[UR28][R14.64] ;  /* 0x0000001c0e0e7981 */ /* 0x000762000c1e1500 */
[----:B0-----:R-:W-:Y:S02]  /*07d0*/  LEA R4, P1, R16, R29, 0x1 ;  /* 0x0000001d10047211 */ /* 0x001fe400078208ff */
[----:B------:R-:W-:Y:S01]  /*07e0*/  LEA R17, R28, R2, 0x1 ;  /* 0x000000021c117211 */ /* 0x000fe200078e08ff */
[----:B--2---:R-:W-:Y:S01]  /*07f0*/  IMAD R60, R60, UR9, RZ ;  /* 0x000000093c3c7c24 */ /* 0x004fe2000f8e02ff */
[----:B------:R-:W-:Y:S01]  /*0800*/  LEA.HI.X.SX32 R5, R16, R31, 0x1, P1 ;  /* 0x0000001f10057211 */ /* 0x000fe200008f0eff */
[----:B------:R-:W5:Y:S01]  /*0810*/  LDG.E.U16 R12, desc[UR28][R12.64] ;  /* 0x0000001c0c0c7981 */ /* 0x000f62000c1e1500 */
[----:B-1----:R-:W-:-:S02]  /*0820*/  LEA R6, P1, R2, R29, 0x1 ;  /* 0x0000001d02067211 */ /* 0x002fc400078208ff */
[----:B------:R-:W-:Y:S02]  /*0830*/  LEA R16, R28, R17, 0x1 ;  /* 0x000000111c107211 */ /* 0x000fe400078e08ff */
[----:B------:R-:W-:Y:S02]  /*0840*/  LEA.HI.X.SX32 R7, R2, R31, 0x1, P1 ;  /* 0x0000001f02077211 */ /* 0x000fe400008f0eff */
[CC--:B------:R-:W-:Y:S02]  /*0850*/  LEA R8, P2, R17.reuse, R29.reuse, 0x1 ;  /* 0x0000001d11087211 */ /* 0x0c0fe400078408ff */
[----:B------:R-:W-:Y:S01]  /*0860*/  LEA R10, P1, R16, R29, 0x1 ;  /* 0x0000001d100a7211 */ /* 0x000fe200078208ff */
[----:B------:R-:W5:Y:S01]  /*0870*/  LDG.E.U16 R13, desc[UR28][R6.64] ;  /* 0x0000001c060d7981 */ /* 0x000f62000c1e1500 */
[----:B------:R-:W0:Y:S01]  /*0880*/  LDC.64 R28, c[0x0][0x388] ;  /* 0x0000e200ff1c7b82 */ /* 0x000e220000000a00 */
[----:B------:R-:W-:Y:S02]  /*0890*/  LEA.HI.X.SX32 R9, R17, R31, 0x1, P2 ;  /* 0x0000001f11097211 */ /* 0x000fe400010f0eff */
[----:B---3--:R-:W-:Y:S01]  /*08a0*/  SHF.R.S32.HI R15, RZ, 0x7, R0 ;  /* 0x00000007ff0f7819 */ /* 0x008fe20000011400 */
[----:B------:R1:W5:Y:S01]  /*08b0*/  LDG.E.U16 R17, desc[UR28][R4.64] ;  /* 0x0000001c04117981 */ /* 0x000362000c1e1500 */
[----:B------:R-:W-:-:S02]  /*08c0*/  LOP3.LUT R2, R0, 0x3f, RZ, 0xc0, !PT ;  /* 0x0000003f00027812 */ /* 0x000fc400078ec0ff */
[--C-:B------:R-:W-:Y:S01]  /*08d0*/  SHF.R.U32.HI R30, RZ, 0x5, R0.reuse ;  /* 0x00000005ff1e7819 */ /* 0x100fe20000011600 */
[----:B------:R2:W5:Y:S01]  /*08e0*/  LDG.E.U16 R9, desc[UR28][R8.64] ;  /* 0x0000001c08097981 */ /* 0x000562000c1e1500 */
[----:B------:R-:W-:Y:S02]  /*08f0*/  LEA.HI.X.SX32 R11, R16, R31, 0x1, P1 ;  /* 0x0000001f100b7211 */ /* 0x000fe400008f0eff */
[----:B------:R-:W-:Y:S02]  /*0900*/  SHF.L.U32 R16, R2, 0x1, RZ ;  /* 0x0000000102107819 */ /* 0x000fe400000006ff */
[----:B-1----:R-:W-:Y:S02]  /*0910*/  SGXT R5, R15, 0x1 ;  /* 0x000000010f05781a */ /* 0x002fe40000000200 */
[----:B------:R1:W5:Y:S01]  /*0920*/  LDG.E.U16 R11, desc[UR28][R10.64] ;  /* 0x0000001c0a0b7981 */ /* 0x000362000c1e1500 */
[----:B------:R-:W-:Y:S02]  /*0930*/  LOP3.LUT R4, R0, 0x1f, RZ, 0xc0, !PT ;  /* 0x0000001f00047812 */ /* 0x000fe400078ec0ff */
[----:B--2---:R-:W-:-:S02]  /*0940*/  SHF.R.U32.HI R8, RZ, 0x5, R0 ;  /* 0x00000005ff087819 */ /* 0x004fc40000011600 */
[----:B------:R-:W-:Y:S01]  /*0950*/  R2UR UR24, R30 ;  /* 0x000000001e1872ca */ /* 0x000fe200000e0000 */
[----:B------:R-:W-:Y:S01]  /*0960*/  IMAD R4, R4, UR4, RZ ;  /* 0x0000000404047c24 */ /* 0x000fe2000f8e02ff */
[----:B------:R-:W-:Y:S02]  /*0970*/  LOP3.LUT R16, R16, 0x90, R5, 0x78, !PT ;  /* 0x0000009010107812 */ /* 0x000fe400078e7805 */
[----:B------:R-:W-:Y:S02]  /*0980*/  SHF.L.U32 R5, R0, 0x6, RZ ;  /* 0x0000000600057819 */ /* 0x000fe400000006ff */
[----:B------:R-:W-:Y:S02]  /*0990*/  SGXT.U32 R8, R8, 0x3 ;  /* 0x000000030808781a */ /* 0x000fe40000000000 */
[----:B------:R-:W-:Y:S02]  /*09a0*/  LOP3.LUT R15, R16, 0x1000, R5, 0xf8, !PT ;  /* 0x00001000100f7812 */ /* 0x000fe400078ef805 */
[----:B------:R-:W-:Y:S01]  /*09b0*/  SHF.L.U32 R6, R4, 0x1, RZ ;  /* 0x0000000104067819 */ /* 0x000fe200000006ff */
[----:B------:R-:W-:Y:S01]  /*09c0*/  IMAD R8, R8, R61, RZ ;  /* 0x0000003d08087224 */ /* 0x000fe200078e02ff */
[----:B------:R-:W-:Y:S01]  /*09d0*/  SHF.L.U32 R5, R60, 0x1, RZ ;  /* 0x000000013c057819 */ /* 0x000fe200000006ff */
[----:B------:R-:W-:Y:S01]  /*09e0*/  IMAD.HI R4, R4, 0x2, RZ ;  /* 0x0000000204047827 */ /* 0x000fe200078e02ff */
[----:B------:R-:W-:-:S02]  /*09f0*/  UIADD3 UR4, UPT, UPT, UR24, 0x18, URZ ;  /* 0x0000001818047890 */ /* 0x000fc4000fffe0ff */
[----:B0-----:R-:W-:Y:S01]  /*0a00*/  IADD3 R63, P1, P2, R6, R28, R5 ;  /* 0x0000001c063f7210 */ /* 0x001fe20007a3e005 */
[----:B------:R-:W-:Y:S01]  /*0a10*/  IMAD.HI R60, R60, 0x2, RZ ;  /* 0x000000023c3c7827 */ /* 0x000fe200078e02ff */
[----:B------:R-:W-:Y:S01]  /*0a20*/  LEA R6, R61, R8, 0x3 ;  /* 0x000000083d067211 */ /* 0x000fe200078e18ff */
[----:B------:R-:W-:-:S03]  /*0a30*/  UIADD3 UR5, UPT, UPT, UR24, 0x38, URZ ;  /* 0x0000003818057890 */ /* 0x000fc6000fffe0ff */
[----:B------:R-:W-:Y:S02]  /*0a40*/  IADD3.X R29, PT, PT, R4, R29, R60, P1, P2 ;  /* 0x0000001d041d7210 */ /* 0x000fe40000fe443c */
[C---:B------:R-:W-:Y:S01]  /*0a50*/  LEA R4, R61.reuse, R6, 0x3 ;  /* 0x000000063d047211 */ /* 0x040fe200078e18ff */
[C---:B------:R-:W-:Y:S01]  /*0a60*/  IMAD R5, R61.reuse, UR4, RZ ;  /* 0x000000043d057c24 */ /* 0x040fe2000f8e02ff */
[CC--:B------:R-:W-:Y:S02]  /*0a70*/  LEA R78, P1, R8.reuse, R63.reuse, 0x1 ;  /* 0x0000003f084e7211 */ /* 0x0c0fe400078208ff */
[C---:B-1----:R-:W-:Y:S01]  /*0a80*/  LEA R10, R61.reuse, R4, 0x4 ;  /* 0x000000043d0a7211 */ /* 0x042fe200078e20ff */
[----:B------:R-:W-:Y:S01]  /*0a90*/  IMAD R7, R61, UR5, RZ ;  /* 0x000000053d077c24 */ /* 0x000fe2000f8e02ff */
[----:B------:R-:W-:Y:S02]  /*0aa0*/  LEA R68, P3, R5, R63, 0x1 ;  /* 0x0000003f05447211 */ /* 0x000fe400078608ff */
[----:B------:R-:W-:-:S02]  /*0ab0*/  LEA.HI.X.SX32 R79, R8, R29, 0x1, P1 ;  /* 0x0000001d084f7211 */ /* 0x000fc400008f0eff */
[----:B------:R-:W-:Y:S02]  /*0ac0*/  LEA R8, R61, R10, 0x3 ;  /* 0x0000000a3d087211 */ /* 0x000fe400078e18ff */
[CC--:B------:R-:W-:Y:S02]  /*0ad0*/  LEA R72, P2, R6.reuse, R63.reuse, 0x1 ;  /* 0x0000003f06487211 */ /* 0x0c0fe400078408ff */
[----:B------:R-:W-:Y:S02]  /*0ae0*/  LEA R58, P4, R7, R63, 0x1 ;  /* 0x0000003f073a7211 */ /* 0x000fe400078808ff */
[-C--:B------:R-:W-:Y:S02]  /*0af0*/  LEA.HI.X.SX32 R69, R5, R29.reuse, 0x1, P3 ;  /* 0x0000001d05457211 */ /* 0x080fe400018f0eff */
[----:B------:R-:W-:Y:S02]  /*0b00*/  LEA R5, R61, R8, 0x3 ;  /* 0x000000083d057211 */ /* 0x000fe400078e18ff */
[----:B------:R-:W-:-:S02]  /*0b10*/  LEA.HI.X.SX32 R73, R6, R29, 0x1, P2 ;  /* 0x0000001d06497211 */ /* 0x000fc400010f0eff */
[----:B------:R-:W-:Y:S02]  /*0b20*/  LEA.HI.X.SX32 R59, R7, R29, 0x1, P4 ;  /* 0x0000001d073b7211 */ /* 0x000fe400020f0eff */
[-C--:B------:R-:W-:Y:S02]  /*0b30*/  LEA R70, P1, R4, R63.reuse, 0x1 ;  /* 0x0000003f04467211 */ /* 0x080fe400078208ff */
[-C--:B------:R-:W-:Y:S02]  /*0b40*/  LEA R66, P2, R10, R63.reuse, 0x1 ;  /* 0x0000003f0a427211 */ /* 0x080fe400078408ff */
[-C--:B------:R-:W-:Y:S02]  /*0b50*/  LEA R64, P3, R8, R63.reuse, 0x1 ;  /* 0x0000003f08407211 */ /* 0x080fe400078608ff */
[----:B------:R-:W-:Y:S02]  /*0b60*/  LEA R62, P4, R5, R63, 0x1 ;  /* 0x0000003f053e7211 */ /* 0x000fe400078808ff */
[----:B------:R-:W-:-:S02]  /*0b70*/  R2UR UR13, R32 ;  /* 0x00000000200d72ca */ /* 0x000fc400000e0000 */
[-C--:B------:R-:W-:Y:S02]  /*0b80*/  LEA.HI.X.SX32 R71, R4, R29.reuse, 0x1, P1 ;  /* 0x0000001d04477211 */ /* 0x080fe400008f0eff */
[-C--:B------:R-:W-:Y:S02]  /*0b90*/  LEA.HI.X.SX32 R67, R10, R29.reuse, 0x1, P2 ;  /* 0x0000001d0a437211 */ /* 0x080fe400010f0eff */
[-C--:B------:R-:W-:Y:S02]  /*0ba0*/  LEA.HI.X.SX32 R65, R8, R29.reuse, 0x1, P3 ;  /* 0x0000001d08417211 */ /* 0x080fe400018f0eff */
[----:B------:R-:W-:Y:S02]  /*0bb0*/  LEA.HI.X.SX32 R63, R5, R29, 0x1, P4 ;  /* 0x0000001d053f7211 */ /* 0x000fe400020f0eff */
[----:B------:R-:W-:Y:S01]  /*0bc0*/  LOP3.LUT R4, R15, 0x20, RZ, 0x3c, !PT ;  /* 0x000000200f047812 */ /* 0x000fe200078e3cff */
[----:B------:R-:W-:Y:S06]  /*0bd0*/  @P0 BRA `(.L_x_5) ;  /* 0x0000000000180947 */ /* 0x000fec0003800000 */
[----:B------:R-:W-:Y:S01]  /*0be0*/  ELECT P1, URZ, PT ;  /* 0x0000000000ff782f */ /* 0x000fe20003820000 */
[----:B------:R-:W-:Y:S01]  /*0bf0*/  HFMA2 R5, -RZ, RZ, 0, 5.9604644775390625e-08 ;  /* 0x00000001ff057431 */ /* 0x000fe200000001ff */
[----:B------:R-:W-:Y:S01]  /*0c00*/  UMOV UR4, 0x40 ;  /* 0x0000004000047882 */ /* 0x000fe20000000000 */
[----:B------:R-:W-:Y:S01]  /*0c10*/  UVIRTCOUNT.DEALLOC.SMPOOL 0x80 ;  /* 0x000000800000784c */ /* 0x000fe20000000000 */
[----:B------:R-:W-:-:S09]  /*0c20*/  ULEA UR4, UR6, UR4, 0x18 ;  /* 0x0000000406047291 */ /* 0x000fd2000f8ec0ff */
[----:B------:R0:W-:Y:S03]  /*0c30*/  @P1 STS.U8 [UR4], R5 ;  /* 0x00000005ff001988 */ /* 0x0001e60008000004 */
.L_x_5:
[----:B------:R-:W-:Y:S01]  /*0c40*/  USHF.L.U32 UR4, UR24, 0x15, URZ ;  /* 0x0000001518047899 */ /* 0x000fe200080006ff */
[C---:B0-----:R-:W-:Y:S01]  /*0c50*/  LOP3.LUT R5, R15.reuse, 0x40, RZ, 0x3c, !PT ;  /* 0x000000400f057812 */ /* 0x041fe200078e3cff */
[----:B------:R-:W-:Y:S01]  /*0c60*/  USHF.L.U32 UR5, UR24, 0x2, URZ ;  /* 0x0000000218057899 */ /* 0x000fe200080006ff */
[----:B------:R-:W-:Y:S01]  /*0c70*/  LOP3.LUT R6, R15, 0x60, RZ, 0x3c, !PT ;  /* 0x000000600f067812 */ /* 0x000fe200078e3cff */
[----:B------:R-:W-:Y:S01]  /*0c80*/  ULOP3.LUT UR20, UR4, 0x600000, URZ, 0xc0, !UPT ;  /* 0x0060000004147892 */ /* 0x000fe2000f8ec0ff */
[----:B------:R-:W-:Y:S01]  /*0c90*/  LOP3.LUT P1, RZ, R0, 0xff, RZ, 0xc0, !PT ;  /* 0x000000ff00ff7812 */ /* 0x000fe2000782c0ff */
[----:B------:R-:W-:Y:S01]  /*0ca0*/  ULOP3.LUT UR21, UR5, 0x10, URZ, 0xc0, !UPT ;  /* 0x0000001005157892 */ /* 0x000fe2000f8ec0ff */
[----:B-----5:R0:W-:Y:S01]  /*0cb0*/  STS.U16 [R15+UR12], R18 ;  /* 0x000000120f007988 */ /* 0x0201e2000800040c */
[----:B------:R-:W-:Y:S01]  /*0cc0*/  UMOV UR6, 0x1 ;  /* 0x0000000100067882 */ /* 0x000fe20000000000 */
[----:B------:R-:W-:Y:S01]  /*0cd0*/  UIADD3 UR15, UPT, UPT, UR12, 0x5000, URZ ;  /* 0x000050000c0f7890 */ /* 0x000fe2000fffe0ff */
[----:B------:R-:W-:Y:S01]  /*0ce0*/  PRMT R8, RZ, 0x7610, R8 ;  /* 0x00007610ff087816 */ /* 0x000fe20000000008 */
[----:B------:R-:W-:Y:S01]  /*0cf0*/  UIADD3 UR23, UPT, UPT, UR21, UR20, UR13 ;  /* 0x0000001415177290 */ /* 0x000fe2000fffe00d */
[----:B------:R-:W-:Y:S01]  /*0d00*/  STS.U16 [R15+UR12+0x400], R22 ;  /* 0x000400160f007988 */ /* 0x000fe2000800040c */
[----:B------:R-:W1:Y:S01]  /*0d10*/  LDCU UR22, c[0x0][0x3f0] ;  /* 0x00007e00ff1677ac */ /* 0x000e620008000800 */
[----:B------:R-:W-:-:S02]  /*0d20*/  PRMT R10, RZ, 0x7610, R10 ;  /* 0x00007610ff0a7816 */ /* 0x000fc4000000000a */
[----:B------:R-:W-:Y:S01]  /*0d30*/  STS.U16 [R15+UR12+0x800], R26 ;  /* 0x0008001a0f007988 */ /* 0x000fe2000800040c */
[----:B------:R-:W-:Y:S01]  /*0d40*/  PRMT R16, RZ, 0x7610, R16 ;  /* 0x00007610ff107816 */ /* 0x000fe20000000010 */
[----:B------:R-:W-:Y:S01]  /*0d50*/  VOTEU.ALL UP0, P1 ;  /* 0x0000000000ff7886 */ /* 0x000fe20000800000 */
[----:B------:R-:W-:Y:S01]  /*0d60*/  VOTEU.ALL UP1, P1 ;  /* 0x0000000000ff7886 */ /* 0x000fe20000820000 */
[----:B------:R-:W-:Y:S01]  /*0d70*/  STS.U16 [R15+UR12+0xc00], R17 ;  /* 0x000c00110f007988 */ /* 0x000fe2000800040c */
[----:B0-----:R-:W-:Y:S02]  /*0d80*/  PRMT R18, RZ, 0x7610, R18 ;  /* 0x00007610ff127816 */ /* 0x001fe40000000012 */
[----:B------:R-:W-:-:S04]  /*0d90*/  @!UP0 UIADD3 UR4, UPT, UPT, -UR6, 0x100000, URZ ;  /* 0x0010000006048890 */ /* 0x000fc8000fffe1ff */
[----:B------:R-:W-:Y:S02]  /*0da0*/  @!UP0 USHF.L.U32 UR5, UR4, 0xb, URZ ;  /* 0x0000000b04058899 */ /* 0x000fe400080006ff */
[----:B------:R-:W-:Y:S01]  /*0db0*/  @!UP0 USHF.L.U32 UR4, UR4, 0x1, URZ ;  /* 0x0000000104048899 */ /* 0x000fe200080006ff */
[----:B------:R-:W-:Y:S04]  /*0dc0*/  STS.U16 [R4+UR12+0x100], R19 ;  /* 0x0001001304007988 */ /* 0x000fe8000800040c */
[----:B------:R-:W-:Y:S01]  /*0dd0*/  STS.U16 [R4+UR12+0x500], R23 ;  /* 0x0005001704007988 */ /* 0x000fe2000800040c */
[----:B-1----:R-:W-:-:S03]  /*0de0*/  ISETP.LT.AND P2, PT, RZ, UR22, PT ;  /* 0x00000016ff007c0c */ /* 0x002fc6000bf41270 */
[----:B------:R-:W-:Y:S04]  /*0df0*/  STS.U16 [R4+UR12+0x900], R27 ;  /* 0x0009001b04007988 */ /* 0x000fe8000800040c */
[----:B------:R-:W-:Y:S04]  /*0e00*/  STS.U16 [R4+UR12+0xd00], R13 ;  /* 0x000d000d04007988 */ /* 0x000fe8000800040c */
[----:B------:R0:W-:Y:S04]  /*0e10*/  STS.U16 [R5+UR12+0x200], R20 ;  /* 0x0002001405007988 */ /* 0x0001e8000800040c */
[----:B------:R-:W-:Y:S04]  /*0e20*/  STS.U16 [R5+UR12+0x600], R24 ;  /* 0x0006001805007988 */ /* 0x000fe8000800040c */
[----:B------:R1:W-:Y:S01]  /*0e30*/  STS.U16 [R5+UR12+0xa00], R12 ;  /* 0x000a000c05007988 */ /* 0x0003e2000800040c */
[----:B0-----:R-:W-:-:S03]  /*0e40*/  PRMT R20, RZ, 0x7610, R20 ;  /* 0x00007610ff147816 */ /* 0x001fc60000000014 */
[----:B------:R-:W-:Y:S04]  /*0e50*/  STS.U16 [R5+UR12+0xe00], R9 ;  /* 0x000e000905007988 */ /* 0x000fe8000800040c */
[----:B------:R-:W-:Y:S01]  /*0e60*/  STS.U16 [R6+UR12+0x300], R21 ;  /* 0x0003001506007988 */ /* 0x000fe2000800040c */
[----:B-1----:R-:W-:-:S03]  /*0e70*/  PRMT R12, RZ, 0x7610, R12 ;  /* 0x00007610ff0c7816 */ /* 0x002fc6000000000c */
[----:B------:R-:W-:Y:S04]  /*0e80*/  STS.U16 [R6+UR12+0x700], R25 ;  /* 0x0007001906007988 */ /* 0x000fe8000800040c */
[----:B------:R0:W-:Y:S04]  /*0e90*/  STS.U16 [R6+UR12+0xb00], R14 ;  /* 0x000b000e06007988 */ /* 0x0001e8000800040c */
[----:B------:R1:W-:Y:S01]  /*0ea0*/  STS.U16 [R6+UR12+0xf00], R11 ;  /* 0x000f000b06007988 */ /* 0x0003e2000800040c */
[----:B------:R-:W-:Y:S01]  /*0eb0*/  STTM.x16 tmem[UR23], RZ ;  /* 0x000000ff000079ed */ /* 0x000fe20008240017 */
[----:B------:R-:W2:Y:S02]  /*0ec0*/  FENCE.VIEW.ASYNC.T ;  /* 0x00000000000073c6 */ /* 0x000ea40000000200 */
[----:B--2---:R-:W-:Y:S01]  /*0ed0*/  BAR.SYNC.DEFER_BLOCKING 0x0 ;  /* 0x0000000000007b1d */ /* 0x004fe20000010000 */
[----:B0-----:R-:W-:-:S02]  /*0ee0*/  PRMT R14, RZ, 0x7610, R14 ;  /* 0x00007610ff0e7816 */ /* 0x001fc4000000000e */
[----:B-1----:R-:W-:-:S03]  /*0ef0*/  PRMT R6, RZ, 0x7610, R6 ;  /* 0x00007610ff067816 */ /* 0x002fc60000000006 */
[----:B------:R-:W0:Y:S02]  /*0f00*/  FENCE.VIEW.ASYNC.S ;  /* 0x00000000000073c6 */ /* 0x000e240000000000 */
[----:B0-----:R0:W1:Y:S02]  /*0f10*/  @!UP1 SYNCS.EXCH.64 URZ, [UR15], UR4 ;  /* 0x000000040fff95b2 */ /* 0x0010640008000100 */
[----:B-1----:R-:W-:Y:S06]  /*0f20*/  BAR.SYNC.DEFER_BLOCKING 0x0 ;  /* 0x0000000000007b1d */ /* 0x002fec0000010000 */
[----:B------:R-:W2:Y:S04]  /*0f30*/  @P2 LDG.E.U16 R8, desc[UR28][R78.64] ;  /* 0x0000001c4e082981 */ /* 0x000ea8000c1e1500 */
[----:B------:R-:W3:Y:S04]  /*0f40*/  @P2 LDG.E.U16 R10, desc[UR28][R72.64] ;  /* 0x0000001c480a2981 */ /* 0x000ee8000c1e1500 */
[----:B------:R-:W4:Y:S04]  /*0f50*/  @P2 LDG.E.U16 R12, desc[UR28][R70.64] ;  /* 0x0000001c460c2981 */ /* 0x000f28000c1e1500 */
[----:B------:R-:W4:Y:S04]  /*0f60*/  @P2 LDG.E.U16 R16, desc[UR28][R68.64] ;  /* 0x0000001c44102981 */ /* 0x000f28000c1e1500 */
[----:B------:R-:W4:Y:S04]  /*0f70*/  @P2 LDG.E.U16 R6, desc[UR28][R66.64] ;  /* 0x0000001c42062981 */ /* 0x000f28000c1e1500 */
[----:B------:R-:W4:Y:S04]  /*0f80*/  @P2 LDG.E.U16 R14, desc[UR28][R64.64] ;  /* 0x0000001c400e2981 */ /* 0x000f28000c1e1500 */
[----:B------:R-:W4:Y:S04]  /*0f90*/  @P2 LDG.E.U16 R18, desc[UR28][R62.64] ;  /* 0x0000001c3e122981 */ /* 0x000f28000c1e1500 */
[----:B------:R-:W4:Y:S01]  /*0fa0*/  @P2 LDG.E.U16 R20, desc[UR28][R58.64] ;  /* 0x0000001c3a142981 */ /* 0x000f22000c1e1500 */
[----:B0-----:R-:W-:-:S04]  /*0fb0*/  @!UP0 UIADD3 UR4, UPT, UPT, -UR6, 0x100000, URZ ;  /* 0x0010000006048890 */ /* 0x001fc8000fffe1ff */
[----:B------:R-:W-:Y:S02]  /*0fc0*/  @!UP0 USHF.L.U32 UR5, UR4, 0xb, URZ ;  /* 0x0000000b04058899 */ /* 0x000fe400080006ff */
[----:B------:R-:W-:Y:S01]  /*0fd0*/  @!UP0 USHF.L.U32 UR4, UR4, 0x1, URZ ;  /* 0x0000000104048899 */ /* 0x000fe200080006ff */
[----:B------:R-:W-:Y:S01]  /*0fe0*/  VOTEU.ALL UP1, P1 ;  /* 0x0000000000ff7886 */ /* 0x000fe20000820000 */
[C---:B------:R-:W-:Y:S01]  /*0ff0*/  LOP3.LUT R4, R0.reuse, 0xc0, RZ, 0xc0, !PT ;  /* 0x000000c000047812 */ /* 0x040fe200078ec0ff */
[----:B------:R-:W-:Y:S01]  /*1000*/  UIADD3 UR14, UPT, UPT, UR13, 0x20, URZ ;  /* 0x000000200d0e7890 */ /* 0x000fe2000fffe0ff */
[----:B------:R-:W-:Y:S01]  /*1010*/  LOP3.LUT R38, R0, 0xff, RZ, 0xc0, !PT ;  /* 0x000000ff00267812 */ /* 0x000fe200078ec0ff */
[----:B------:R-:W-:Y:S01]  /*1020*/  UIADD3 UR8, UPT, UPT, UR12, 0x3000, URZ ;  /* 0x000030000c087890 */ /* 0x000fe2000fffe0ff */
[----:B------:R-:W-:Y:S01]  /*1030*/  SHF.R.U32.HI R4, RZ, 0x2, R4 ;  /* 0x00000002ff047819 */ /* 0x000fe20000011604 */
[----:B------:R-:W-:Y:S01]  /*1040*/  UIADD3 UR16, UPT, UPT, UR20, UR14, URZ ;  /* 0x0000000e14107290 */ /* 0x000fe2000fffe0ff */
[----:B------:R-:W-:-:S02]  /*1050*/  SHF.L.U32 R39, R38, 0x1, RZ ;  /* 0x0000000126277819 */ /* 0x000fc400000006ff */
[----:B------:R-:W-:Y:S01]  /*1060*/  ISETP.EQ.U32.AND P3, PT, RZ, UR24, P2 ;  /* 0x00000018ff007c0c */ /* 0x000fe20009762070 */
[----:B------:R-:W-:Y:S01]  /*1070*/  ULEA UR16, UR21, UR16, 0x10 ;  /* 0x0000001015107291 */ /* 0x000fe2000f8e80ff */
[----:B------:R0:W1:Y:S01]  /*1080*/  @!UP1 SYNCS.EXCH.64 URZ, [UR12+0x5008], UR4 ;  /* 0x005008040cff95b2 */ /* 0x0000620008000100 */
[----:B------:R-:W-:Y:S01]  /*1090*/  LOP3.LUT R39, R39, R4, RZ, 0x3c, !PT ;  /* 0x0000000427277212 */ /* 0x000fe200078e3cff */
[----:B------:R-:W-:Y:S01]  /*10a0*/  VOTEU.ALL UP1, P1 ;  /* 0x0000000000ff7886 */ /* 0x000fe20000820000 */
[----:B0-----:R-:W-:-:S04]  /*10b0*/  @!UP0 UIADD3 UR4, UPT, UPT, -UR6, 0x100000, URZ ;  /* 0x0010000006048890 */ /* 0x001fc8000fffe1ff */
[----:B------:R-:W-:Y:S02]  /*10c0*/  @!UP0 USHF.L.U32 UR5, UR4, 0xb, URZ ;  /* 0x0000000b04058899 */ /* 0x000fe400080006ff */
[----:B------:R-:W-:Y:S01]  /*10d0*/  @!UP0 USHF.L.U32 UR4, UR4, 0x1, URZ ;  /* 0x0000000104048899 */ /* 0x000fe200080006ff */
[----:B--2---:R0:W-:Y:S04]  /*10e0*/  STS.U16 [R39+UR12+0x2000], R8 ;  /* 0x0020000827007988 */ /* 0x0041e8000800040c */
[----:B---3--:R0:W-:Y:S04]  /*10f0*/  STS.U16 [R39+UR12+0x2200], R10 ;  /* 0x0022000a27007988 */ /* 0x0081e8000800040c */
[----:B----4-:R0:W-:Y:S04]  /*1100*/  STS.U16 [R39+UR12+0x2400], R12 ;  /* 0x0024000c27007988 */ /* 0x0101e8000800040c */
[----:B------:R0:W-:Y:S04]  /*1110*/  STS.U16 [R39+UR12+0x2600], R16 ;  /* 0x0026001027007988 */ /* 0x0001e8000800040c */
[----:B------:R0:W-:Y:S04]  /*1120*/  STS.U16 [R39+UR12+0x2800], R6 ;  /* 0x0028000627007988 */ /* 0x0001e8000800040c */
[----:B------:R0:W-:Y:S04]  /*1130*/  STS.U16 [R39+UR12+0x2a00], R14 ;  /* 0x002a000e27007988 */ /* 0x0001e8000800040c */
[----:B------:R0:W-:Y:S04]  /*1140*/  STS.U16 [R39+UR12+0x2c00], R18 ;  /* 0x002c001227007988 */ /* 0x0001e8000800040c */
[----:B------:R0:W-:Y:S01]  /*1150*/  STS.U16 [R39+UR12+0x2e00], R20 ;  /* 0x002e001427007988 */ /* 0x0001e2000800040c */
[----:B-1----:R1:W-:Y:S06]  /*1160*/  MEMBAR.ALL.CTA ;  /* 0x0000000000007992 */ /* 0x0023ec0000008000 */
[----:B-1----:R-:W-:Y:S04]  /*1170*/  FENCE.VIEW.ASYNC.S ;  /* 0x00000000000073c6 */ /* 0x002fe80000000000 */
[----:B------:R-:W1:Y:S02]  /*1180*/  FENCE.VIEW.ASYNC.S ;  /* 0x00000000000073c6 */ /* 0x000e640000000000 */
[----:B-1----:R0:W1:Y:S02]  /*1190*/  @!UP1 SYNCS.EXCH.64 URZ, [UR12+0x3000], UR4 ;  /* 0x003000040cff95b2 */ /* 0x0020640008000100 */
[----:B-1----:R-:W-:Y:S06]  /*11a0*/  BAR.SYNC.DEFER_BLOCKING 0x0 ;  /* 0x0000000000007b1d */ /* 0x002fec0000010000 */
[----:B0-----:R-:W-:Y:S05]  /*11b0*/  @!P3 BRA `(.L_x_6) ;  /* 0x000000000068b947 */ /* 0x001fea0003800000 */
[----:B------:R-:W-:Y:S02]  /*11c0*/  UIADD3 UR4, UPT, UPT, UR12, 0x2000, URZ ;  /* 0x000020000c047890 */ /* 0x000fe4000fffe0ff */
[----:B------:R-:W-:Y:S02]  /*11d0*/  USHF.R.U32.HI UR5, URZ, 0x4, UR12 ;  /* 0x00000004ff057899 */ /* 0x000fe4000801160c */
[----:B------:R-:W-:Y:S02]  /*11e0*/  USHF.R.U32.HI UR6, URZ, 0x4, UR4 ;  /* 0x00000004ff067899 */ /* 0x000fe40008011604 */
[----:B------:R-:W-:Y:S02]  /*11f0*/  USGXT.U32 UR4, UR5, 0xe ;  /* 0x0000000e0504789a */ /* 0x000fe40008000000 */
[----:B------:R-:W-:Y:S01]  /*1200*/  USGXT.U32 UR6, UR6, 0xe ;  /* 0x0000000e0606789a */ /* 0x000fe20008000000 */
[----:B------:R-:W-:Y:S01]  /*1210*/  UMOV UR10, 0x1000080 ;  /* 0x01000080000a7882 */ /* 0x000fe20000000000 */
[----:B------:R-:W-:Y:S01]  /*1220*/  UMOV UR11, 0x40004040 ;  /* 0x40004040000b7882 */ /* 0x000fe20000000000 */
[----:B------:R-:W-:Y:S01]  /*1230*/  UMOV UR18, 0xfffffffe ;  /* 0xfffffffe00127882 */ /* 0x000fe20000000000 */
[----:B------:R-:W-:Y:S01]  /*1240*/  UMOV UR19, 0x7fffbfdf ;  /* 0x7fffbfdf00137882 */ /* 0x000fe20000000000 */
[----:B------:R-:W-:Y:S01]  /*1250*/  UMOV UR5, URZ ;  /* 0x000000ff00057c82 */ /* 0x000fe20008000000 */
[----:B------:R-:W-:Y:S01]  /*1260*/  UMOV UR7, URZ ;  /* 0x000000ff00077c82 */ /* 0x000fe20008000000 */
[----:B------:R-:W-:-:S02]  /*1270*/  ULOP3.LUT UR26, UR4, 0x1000000, URZ, 0xfc, !UPT ;  /* 0x01000000041a7892 */ /* 0x000fc4000f8efcff */
[----:B------:R-:W-:Y:S02]  /*1280*/  UIADD3.64 UR10, UPT, UPT, UR4, UR10, URZ ;  /* 0x0000000a040a7297 */ /* 0x000fe4000fffe0ff */
[----:B------:R-:W-:Y:S01]  /*1290*/  UIADD3.64 UR18, UPT, UPT, UR6, -UR18, URZ ;  /* 0x8000001206127297 */ /* 0x000fe2000fffe0ff */
[----:B------:R-:W-:Y:S01]  /*12a0*/  UMOV UR30, 0x0 ;  /* 0x00000000001e7882 */ /* 0x000fe20000000000 */
[----:B------:R-:W-:Y:S01]  /*12b0*/  UMOV UR31, 0x8108010 ;  /* 0x08108010001f7882 */ /* 0x000fe20000000000 */
[----:B------:R-:W-:Y:S01]  /*12c0*/  UMOV UR4, UR8 ;  /* 0x0000000800047c82 */ /* 0x000fe20008000000 */
[----:B------:R-:W-:Y:S01]  /*12d0*/  UMOV UR27, 0x40004040 ;  /* 0x40004040001b7882 */ /* 0x000fe20000000000 */
[----:B------:R-:W-:Y:S01]  /*12e0*/  UMOV UR7, 0x80004020 ;  /* 0x8000402000077882 */ /* 0x000fe20000000000 */
[----:B------:R-:W-:Y:S01]  /*12f0*/  UMOV UR32, 0x0 ;  /* 0x0000000000207882 */ /* 0x000fe20000000000 */
[----:B------:R-:W-:Y:S01]  /*1300*/  UMOV UR33, 0x8108010 ;  /* 0x0810801000217882 */ /* 0x000fe20000000000 */
[----:B------:R-:W-:Y:S01]  /*1310*/  UMOV UR4, UR4 ;  /* 0x0000000400047c82 */ /* 0x000fe20008000000 */
[----:B------:R0:W-:Y:S01]  /*1320*/  UTCHMMA gdesc[UR26], gdesc[UR6], tmem[UR14], tmem[UR30], idesc[UR31], !UPT ;  /* 0x00ff1e061a0075ea */ /* 0x0001e2000f80000e */
[----:B------:R0:W-:Y:S01]  /*1330*/  UTCHMMA gdesc[UR10], gdesc[UR18], tmem[UR14], tmem[UR32], idesc[UR33], UPT ;  /* 0x00ff20120a0075ea */ /* 0x0001e2000b80000e */
[----:B------:R0:W-:Y:S01]  /*1340*/  UTCBAR [UR4], URZ ;  /* 0x000000ff040073e9 */ /* 0x0001e200080000ff */
[----:B------:R-:W-:Y:S01]  /*1350*/  NOP ;  /* 0x0000000000007918 */ /* 0x000fe20000000000 */
.L_x_6:
[----:B------:R-:W-:Y:S05]  /*1360*/  @!P2 BRA `(.L_x_7) ;  /* 0x000000000008a947 */ /* 0x000fea0003800000 */
[----:B------:R-:W1:Y:S02]  /*1370*/  SYNCS.PHASECHK.TRANS64.TRYWAIT P4, [UR12+0x3000], RZ ;  /* 0x003000ffff0075a7 */ /* 0x000e64000808110c */
[----:B-1----:R-:W-:Y:S05]  /*1380*/  @!P4 BRA `(.L_x_8) ;  /* 0x0000003c0074c947 */ /* 0x002fea0003800000 */
.L_x_7:
[----:B------:R-:W-:Y:S01]  /*1390*/  BAR.SYNC.DEFER_BLOCKING 0x0 ;  /* 0x0000000000007b1d */ /* 0x000fe20000010000 */
[----:B------:R-:W-:-:S05]  /*13a0*/  PRMT R90, RZ, 0x7610, R90 ;  /* 0x00007610ff5a7816 */ /* 0x000fca000000005a */
[----:B0-----:R-:W0:Y:S02]  /*13b0*/  LDCU UR10, c[0x0][0x3a8] ;  /* 0x00007500ff0a77ac */ /* 0x001e240008000800 */
[----:B------:R-:W1:Y:S01]  /*13c0*/  LDC.64 R80, c[0x0][0x390] ;  /* 0x0000e400ff507b82 */ /* 0x000e620000000a00 */
[----:B------:R-:W-:Y:S01]  /*13d0*/  LDTM.16dp32bit_t0_t15.x32 R4, tmem[UR16] ;  /* 0x00000010000479ee */ /* 0x000fe20008a80000 */
[----:B------:R-:W0:Y:S01]  /*13e0*/  LDTM.16dp32bit_t16_t31.x32 R4, tmem[UR16+0x20] ;  /* 0x00002010000479ee */ /* 0x000e220008aa0000 */
[----:B------:R-:W2:Y:S05]  /*13f0*/  LDCU.64 UR6, c[0x0][0x3d0] ;  /* 0x00007a00ff0677ac */ /* 0x000eaa0008000a00 */
[----:B------:R-:W3:Y:S01]  /*1400*/  LDC R84, c[0x0][0x3d8] ;  /* 0x0000f600ff547b82 */ /* 0x000ee20000000800 */
[----:B------:R-:W4:Y:S01]  /*1410*/  @!P1 SYNCS.CCTL.IV [UR12+0x3000] ;  /* 0x00300000ff0099b1 */ /* 0x000f22000800000c */
[----:B------:R-:W-:Y:S01]  /*1420*/  NOP ;  /* 0x0000000000007918 */ /* 0x000fe20000000000 */
[----:B--2---:R-:W-:Y:S01]  /*1430*/  UIMAD UR6, UR9, UR6, URZ ;  /* 0x00000006090672a4 */ /* 0x004fe2000f8e02ff */
[----:B0-----:R-:W-:Y:S01]  /*1440*/  FMUL R40, R4, UR10 ;  /* 0x0000000a04287c20 */ /* 0x001fe20008400000 */
[----:B------:R-:W-:Y:S01]  /*1450*/  FMUL R41, R5, UR10 ;  /* 0x0000000a05297c20 */ /* 0x000fe20008400000 */
[----:B------:R-:W-:Y:S01]  /*1460*/  FMUL R42, R6, UR10 ;  /* 0x0000000a062a7c20 */ /* 0x000fe20008400000 */
[----:B------:R-:W-:Y:S01]  /*1470*/  FMUL R43, R7, UR10 ;  /* 0x0000000a072b7c20 */ /* 0x000fe20008400000 */
[----:B------:R-:W-:Y:S01]  /*1480*/  FMUL R44, R8, UR10 ;  /* 0x0000000a082c7c20 */ /* 0x000fe20008400000 */
[----:B------:R-:W-:-:S02]  /*1490*/  USHF.L.U32 UR4, UR6, 0x1, URZ ;  /* 0x0000000106047899 */ /* 0x000fc400080006ff */
[----:B------:R-:W-:Y:S01]  /*14a0*/  FMNMX3 R42, R40, R41, R42, !PT ;  /* 0x00000029282a7276 */ /* 0x000fe2000780002a */
[----:B------:R-:W-:Y:S01]  /*14b0*/  FMUL R40, R9, UR10 ;  /* 0x0000000a09287c20 */ /* 0x000fe20008400000 */
[----:B------:R-:W-:Y:S02]  /*14c0*/  FMUL R41, R10, UR10 ;  /* 0x0000000a0a297c20 */ /* 0x000fe40008400000 */
[----:B------:R-:W-:Y:S01]  /*14d0*/  FMNMX3 R44, R42, R43, R44, !PT ;  /* 0x0000002b2a2c7276 */ /* 0x000fe2000780002c */
[----:B------:R-:W-:Y:S01]  /*14e0*/  FMUL R42, R11, UR10 ;  /* 0x0000000a0b2a7c20 */ /* 0x000fe20008400000 */
[----:B------:R-:W-:Y:S02]  /*14f0*/  FMUL R43, R12, UR10 ;  /* 0x0000000a0c2b7c20 */ /* 0x000fe40008400000 */
[----:B------:R-:W-:Y:S01]  /*1500*/  FMNMX3 R44, R44, R40, R41, !PT ;  /* 0x000000282c2c7276 */ /* 0x000fe20007800029 */
[----:B------:R-:W-:Y:S01]  /*1510*/  FMUL R40, R13, UR10 ;  /* 0x0000000a0d287c20 */ /* 0x000fe20008400000 */
[----:B------:R-:W-:-:S02]  /*1520*/  FMUL R41, R14, UR10 ;  /* 0x0000000a0e297c20 */ /* 0x000fc40008400000 */
        /* <DEDUP_REMOVED lines=32> */
[--C-:B------:R-:W-:Y:S02]  /*1730*/  SHF.R.U32.HI R44, RZ, 0x6, R0.reuse ;  /* 0x00000006ff2c7819 */ /* 0x100fe40000011600 */
[----:B------:R-:W-:Y:S01]  /*1740*/  FMNMX3 R41, R43, R40, R41, !PT ;  /* 0x000000282b297276 */ /* 0x000fe20007800029 */
[----:B------:R-:W-:Y:S01]  /*1750*/  IMAD R40, R2, UR7, RZ ;  /* 0x0000000702287c24 */ /* 0x000fe2000f8e02ff */
[----:B------:R-:W-:-:S02]  /*1760*/  SHF.R.U32.HI R2, RZ, 0x2, R0 ;  /* 0x00000002ff027819 */ /* 0x000fc40000011600 */
[----:B------:R-:W-:Y:S02]  /*1770*/  FMNMX R42, R42, R41, !PT ;  /* 0x000000292a2a7209 */ /* 0x000fe40007800000 */
[----:B------:R-:W-:Y:S02]  /*1780*/  LOP3.LUT R43, R2, 0x38, RZ, 0xc0, !PT ;  /* 0x00000038022b7812 */ /* 0x000fe400078ec0ff */
[----:B------:R-:W-:Y:S01]  /*1790*/  SGXT.U32 R2, R44, 0x2 ;  /* 0x000000022c02781a */ /* 0x000fe20000000000 */
[----:B------:R-:W0:Y:S01]  /*17a0*/  SHFL.BFLY PT, R41, R42, 0x10, 0x1f ;  /* 0x0e001f002a297f89 */ /* 0x000e2200000e0000 */
[----:B------:R-:W-:Y:S02]  /*17b0*/  LOP3.LUT R43, R43, 0x1f, R0, 0xf8, !PT ;  /* 0x0000001f2b2b7812 */ /* 0x000fe400078ef800 */
[----:B0-----:R-:W-:Y:S01]  /*17c0*/  FMNMX3 R60, R42, -INF , R41, !PT ;  /* 0xff8000002a3c7876 */ /* 0x001fe20007800029 */
[C---:B------:R-:W-:Y:S01]  /*17d0*/  IMAD.HI R42, R40.reuse, 0x2, RZ ;  /* 0x00000002282a7827 */ /* 0x040fe200078e02ff */
[----:B------:R-:W-:-:S02]  /*17e0*/  SHF.L.U32 R41, R40, 0x1, RZ ;  /* 0x0000000128297819 */ /* 0x000fc400000006ff */
[----:B------:R-:W-:Y:S02]  /*17f0*/  SHF.L.U32 R40, R43, 0x4, RZ ;  /* 0x000000042b287819 */ /* 0x000fe400000006ff */
[----:B-1----:R-:W-:Y:S01]  /*1800*/  IADD3 R80, P4, P5, R41, UR4, R80 ;  /* 0x0000000429507c10 */ /* 0x002fe2000fd9e050 */
[----:B------:R-:W-:Y:S01]  /*1810*/  FADD R41, -R60, -INF ;  /* 0xff8000003c297421 */ /* 0x000fe20000000100 */
[----:B------:R-:W-:Y:S01]  /*1820*/  SHF.R.U32.HI R43, RZ, 0x1, R0 ;  /* 0x00000001ff2b7819 */ /* 0x000fe20000011600 */
[----:B------:R-:W-:Y:S02]  /*1830*/  UIMAD.WIDE UR4, UR6, 0x2, URZ ;  /* 0x00000002060478a5 */ /* 0x000fe4000f8e02ff */
[----:B------:R-:W-:Y:S01]  /*1840*/  FMUL R75, R41, 1.4426950216293334961 ;  /* 0x3fb8aa3b294b7820 */ /* 0x000fe20000400000 */
[----:B---3--:R-:W-:Y:S01]  /*1850*/  IMAD R41, R2, R84, RZ ;  /* 0x0000005402297224 */ /* 0x008fe200078e02ff */
[----:B------:R-:W-:Y:S02]  /*1860*/  LOP3.LUT R2, R40, 0x1b0, RZ, 0xc0, !PT ;  /* 0x000001b028027812 */ /* 0x000fe400078ec0ff */
[----:B------:R-:W-:-:S02]  /*1870*/  IADD3.X R82, PT, PT, R42, UR5, R81, P4, P5 ;  /* 0x000000052a527c10 */ /* 0x000fc4000a7ea451 */
[----:B------:R-:W4:Y:S01]  /*1880*/  MUFU.EX2 R75, R75 ;  /* 0x0000004b004b7308 */ /* 0x000f220000000800 */
[----:B------:R-:W-:Y:S02]  /*1890*/  LOP3.LUT R2, R2, 0x40, R43, 0xf8, !PT ;  /* 0x0000004002027812 */ /* 0x000fe400078ef82b */
[C---:B------:R-:W-:Y:S02]  /*18a0*/  LEA R56, P4, R41.reuse, R80, 0x1 ;  /* 0x0000005029387211 */ /* 0x040fe400078808ff */
[----:B------:R-:W-:Y:S02]  /*18b0*/  IADD3 R2, PT, PT, R2, UR12, RZ ;  /* 0x0000000c02027c10 */ /* 0x000fe4000fffe0ff */
[----:B------:R-:W-:-:S03]  /*18c0*/  LEA.HI.X.SX32 R57, R41, R82, 0x1, P4 ;  /* 0x0000005229397211 */ /* 0x000fc600020f0eff */
[----:B----4-:R-:W-:Y:S01]  /*18d0*/  STSM.16.M88 [R2+0x2000], R75 ;  /* 0x0020004b02007844 */ /* 0x010fe20000000000 */
[----:B------:R-:W-:Y:S06]  /*18e0*/  BAR.SYNC.DEFER_BLOCKING 0x0 ;  /* 0x0000000000007b1d */ /* 0x000fec0000010000 */
[----:B------:R-:W2:Y:S01]  /*18f0*/  @P2 LDG.E.U16 R90, desc[UR28][R56.64] ;  /* 0x0000001c385a2981 */ /* 0x000ea2000c1e1500 */
[----:B------:R-:W-:Y:S02]  /*1900*/  LEA R41, R84, R41, 0x2 ;  /* 0x0000002954297211 */ /* 0x000fe400078e10ff */
[----:B------:R-:W-:-:S02]  /*1910*/  PRMT R74, RZ, 0x7610, R74 ;  /* 0x00007610ff4a7816 */ /* 0x000fc4000000004a */
[C---:B------:R-:W-:Y:S02]  /*1920*/  LEA R42, R84.reuse, R41, 0x2 ;  /* 0x00000029542a7211 */ /* 0x040fe400078e10ff */
[----:B------:R-:W-:Y:S02]  /*1930*/  LEA R54, P4, R41, R80, 0x1 ;  /* 0x0000005029367211 */ /* 0x000fe400078808ff */
[----:B------:R-:W-:Y:S02]  /*1940*/  LEA R43, R84, R42, 0x2 ;  /* 0x0000002a542b7211 */ /* 0x000fe400078e10ff */
[----:B------:R-:W-:Y:S02]  /*1950*/  LEA R52, P5, R42, R80, 0x1 ;  /* 0x000000502a347211 */ /* 0x000fe400078a08ff */
[----:B------:R-:W-:Y:S02]  /*1960*/  LEA R44, R84, R43, 0x2 ;  /* 0x0000002b542c7211 */ /* 0x000fe400078e10ff */
[----:B------:R-:W-:-:S02]  /*1970*/  LEA.HI.X.SX32 R53, R42, R82, 0x1, P5 ;  /* 0x000000522a357211 */ /* 0x000fc400028f0eff */
[----:B------:R-:W-:Y:S02]  /*1980*/  LEA R48, P5, R44, R80, 0x1 ;  /* 0x000000502c307211 */ /* 0x000fe400078a08ff */
[----:B------:R-:W-:Y:S02]  /*1990*/  LEA R45, R84, R44, 0x2 ;  /* 0x0000002c542d7211 */ /* 0x000fe400078e10ff */
[-C--:B------:R-:W-:Y:S02]  /*19a0*/  LEA.HI.X.SX32 R49, R44, R82.reuse, 0x1, P5 ;  /* 0x000000522c317211 */ /* 0x080fe400028f0eff */
[----:B------:R-:W-:Y:S02]  /*19b0*/  LEA.HI.X.SX32 R55, R41, R82, 0x1, P4 ;  /* 0x0000005229377211 */ /* 0x000fe400020f0eff */
[----:B------:R-:W-:Y:S01]  /*19c0*/  LEA R50, P4, R43, R80, 0x1 ;  /* 0x000000502b327211 */ /* 0x000fe200078808ff */
[----:B------:R-:W3:Y:S01]  /*19d0*/  @P2 LDG.E.U16 R74, desc[UR28][R48.64] ;  /* 0x0000001c304a2981 */ /* 0x000ee2000c1e1500 */
[----:B------:R-:W-:-:S02]  /*19e0*/  LEA R41, R84, R45, 0x2 ;  /* 0x0000002d54297211 */ /* 0x000fc400078e10ff */
[----:B------:R-:W-:Y:S02]  /*19f0*/  LEA.HI.X.SX32 R51, R43, R82, 0x1, P4 ;  /* 0x000000522b337211 */ /* 0x000fe400020f0eff */
[----:B------:R-:W-:Y:S02]  /*1a00*/  LEA R43, R84, R41, 0x2 ;  /* 0x00000029542b7211 */ /* 0x000fe400078e10ff */
[-C--:B------:R-:W-:Y:S02]  /*1a10*/  LEA R46, P4, R45, R80.reuse, 0x1 ;  /* 0x000000502d2e7211 */ /* 0x080fe400078808ff */
[-C--:B------:R-:W-:Y:S02]  /*1a20*/  LEA R44, P5, R41, R80.reuse, 0x1 ;  /* 0x00000050292c7211 */ /* 0x080fe400078a08ff */
[----:B------:R-:W-:Y:S02]  /*1a30*/  LEA R42, P6, R43, R80, 0x1 ;  /* 0x000000502b2a7211 */ /* 0x000fe400078c08ff */
[----:B------:R-:W-:-:S02]  /*1a40*/  LEA.HI.X.SX32 R47, R45, R82, 0x1, P4 ;  /* 0x000000522d2f7211 */ /* 0x000fc400020f0eff */
[----:B------:R-:W-:Y:S02]  /*1a50*/  PRMT R76, RZ, 0x7610, R76 ;  /* 0x00007610ff4c7816 */ /* 0x000fe4000000004c */
[-C--:B------:R-:W-:Y:S02]  /*1a60*/  LEA.HI.X.SX32 R45, R41, R82.reuse, 0x1, P5 ;  /* 0x00000052292d7211 */ /* 0x080fe400028f0eff */
[----:B------:R-:W-:Y:S02]  /*1a70*/  LEA.HI.X.SX32 R43, R43, R82, 0x1, P6 ;  /* 0x000000522b2b7211 */ /* 0x000fe400030f0eff */
[----:B------:R-:W-:Y:S01]  /*1a80*/  PRMT R80, RZ, 0x7610, R80 ;  /* 0x00007610ff507816 */ /* 0x000fe20000000050 */
[----:B------:R-:W4:Y:S01]  /*1a90*/  @P2 LDG.E.U16 R76, desc[UR28][R52.64] ;  /* 0x0000001c344c2981 */ /* 0x000f22000c1e1500 */
[----:B------:R-:W-:Y:S02]  /*1aa0*/  PRMT R84, RZ, 0x7610, R84 ;  /* 0x00007610ff547816 */ /* 0x000fe40000000054 */
[----:B------:R-:W-:-:S02]  /*1ab0*/  PRMT R88, RZ, 0x7610, R88 ;  /* 0x00007610ff587816 */ /* 0x000fc40000000058 */
[----:B------:R-:W-:Y:S01]  /*1ac0*/  PRMT R82, RZ, 0x7610, R82 ;  /* 0x00007610ff527816 */ /* 0x000fe20000000052 */
[----:B------:R-:W5:Y:S01]  /*1ad0*/  @P2 LDG.E.U16 R80, desc[UR28][R44.64] ;  /* 0x0000001c2c502981 */ /* 0x000f62000c1e1500 */
[----:B------:R-:W-:-:S03]  /*1ae0*/  PRMT R86, RZ, 0x7610, R86 ;  /* 0x00007610ff567816 */ /* 0x000fc60000000056 */
[----:B------:R-:W3:Y:S04]  /*1af0*/  @P2 LDG.E.U16 R84, desc[UR28][R54.64] ;  /* 0x0000001c36542981 */ /* 0x000ee8000c1e1500 */
[----:B------:R-:W3:Y:S04]  /*1b00*/  @P2 LDG.E.U16 R88, desc[UR28][R50.64] ;  /* 0x0000001c32582981 */ /* 0x000ee8000c1e1500 */
[----:B------:R-:W3:Y:S04]  /*1b10*/  @P2 LDG.E.U16 R82, desc[UR28][R46.64] ;  /* 0x0000001c2e522981 */ /* 0x000ee8000c1e1500 */
[----:B------:R-:W3:Y:S01]  /*1b20*/  @P2 LDG.E.U16 R86, desc[UR28][R42.64] ;  /* 0x0000001c2a562981 */ /* 0x000ee2000c1e1500 */
[--C-:B------:R-:W-:Y:S01]  /*1b30*/  FFMA R4, R4, UR10, -R60.reuse ;  /* 0x0000000a04047c23 */ /* 0x100fe2000800083c */
[--C-:B------:R-:W-:Y:S01]  /*1b40*/  FFMA R5, R5, UR10, -R60.reuse ;  /* 0x0000000a05057c23 */ /* 0x100fe2000800083c */
[--C-:B------:R-:W-:Y:S01]  /*1b50*/  FFMA R6, R6, UR10, -R60.reuse ;  /* 0x0000000a06067c23 */ /* 0x100fe2000800083c */
[--C-:B------:R-:W-:Y:S01]  /*1b60*/  FFMA R20, R20, UR10, -R60.reuse ;  /* 0x0000000a14147c23 */ /* 0x100fe2000800083c */
[----:B------:R-:W-:Y:S01]  /*1b70*/  FMUL R4, R4, 1.4426950216293334961 ;  /* 0x3fb8aa3b04047820 */ /* 0x000fe20000400000 */
[----:B------:R-:W-:Y:S01]  /*1b80*/  FMUL R5, R5, 1.4426950216293334961 ;  /* 0x3fb8aa3b05057820 */ /* 0x000fe20000400000 */
[----:B------:R-:W-:Y:S01]  /*1b90*/  FMUL R6, R6, 1.4426950216293334961 ;  /* 0x3fb8aa3b06067820 */ /* 0x000fe20000400000 */
[--C-:B------:R-:W-:Y:S01]  /*1ba0*/  FFMA R7, R7, UR10, -R60.reuse ;  /* 0x0000000a07077c23 */ /* 0x100fe2000800083c */
[----:B------:R-:W-:Y:S01]  /*1bb0*/  FMUL R77, R20, 1.4426950216293334961 ;  /* 0x3fb8aa3b144d7820 */ /* 0x000fe20000400000 */
[--C-:B------:R-:W-:Y:S01]  /*1bc0*/  FFMA R20, R21, UR10, -R60.reuse ;  /* 0x0000000a15147c23 */ /* 0x100fe2000800083c */
[----:B------:R-:W-:Y:S01]  /*1bd0*/  MUFU.EX2 R4, R4 ;  /* 0x0000000400047308 */ /* 0x000fe20000000800 */
[----:B------:R-:W-:Y:S01]  /*1be0*/  FMUL R7, R7, 1.4426950216293334961 ;  /* 0x3fb8aa3b07077820 */ /* 0x000fe20000400000 */
[----:B------:R-:W-:Y:S01]  /*1bf0*/  FFMA R8, R8, UR10, -R60 ;  /* 0x0000000a08087c23 */ /* 0x000fe2000800083c */
[----:B------:R-:W-:-:S05]  /*1c00*/  FMUL R81, R20, 1.4426950216293334961 ;  /* 0x3fb8aa3b14517820 */ /* 0x000fca0000400000 */
[----:B------:R-:W0:Y:S01]  /*1c10*/  MUFU.EX2 R5, R5 ;  /* 0x0000000500057308 */ /* 0x000e220000000800 */
[--C-:B------:R-:W-:Y:S01]  /*1c20*/  FFMA R20, R22, UR10, -R60.reuse ;  /* 0x0000000a16147c23 */ /* 0x100fe2000800083c */
[----:B------:R-:W-:Y:S01]  /*1c30*/  FMUL R8, R8, 1.4426950216293334961 ;  /* 0x3fb8aa3b08087820 */ /* 0x000fe20000400000 */
[----:B------:R-:W-:Y:S01]  /*1c40*/  FFMA R9, R9, UR10, -R60 ;  /* 0x0000000a09097c23 */ /* 0x000fe2000800083c */
[----:B------:R-:W-:-:S04]  /*1c50*/  LOP3.LUT R40, R40, 0x1f0, RZ, 0xc0, !PT ;  /* 0x000001f028287812 */ /* 0x000fc800078ec0ff */
[----:B------:R-:W1:Y:S01]  /*1c60*/  MUFU.EX2 R6, R6 ;  /* 0x0000000600067308 */ /* 0x000e620000000800 */
[----:B------:R-:W-:Y:S01]  /*1c70*/  FMUL R9, R9, 1.4426950216293334961 ;  /* 0x3fb8aa3b09097820 */ /* 0x000fe20000400000 */
[--C-:B------:R-:W-:Y:S01]  /*1c80*/  FFMA R10, R10, UR10, -R60.reuse ;  /* 0x0000000a0a0a7c23 */ /* 0x100fe2000800083c */
[----:B------:R-:W-:Y:S02]  /*1c90*/  FMUL R83, R20, 1.4426950216293334961 ;  /* 0x3fb8aa3b14537820 */ /* 0x000fe40000400000 */
[----:B------:R-:W2:Y:S03]  /*1ca0*/  LDSM.16.M88 R20, [R40+UR12+0x2000] ;  /* 0x0020000c2814783b */ /* 0x000ea60008000000 */
[----:B------:R-:W1:Y:S01]  /*1cb0*/  MUFU.EX2 R7, R7 ;  /* 0x0000000700077308 */ /* 0x000e620000000800 */
[----:B------:R-:W-:Y:S01]  /*1cc0*/  BAR.SYNC.DEFER_BLOCKING 0x0 ;  /* 0x0000000000007b1d */ /* 0x000fe20000010000 */
[----:B------:R-:W-:Y:S01]  /*1cd0*/  FMUL R10, R10, 1.4426950216293334961 ;  /* 0x3fb8aa3b0a0a7820 */ /* 0x000fe20000400000 */
[----:B------:R-:W-:-:S05]  /*1ce0*/  FFMA R11, R11, UR10, -R60 ;  /* 0x0000000a0b0b7c23 */ /* 0x000fca000800083c */
[----:B------:R-:W1:Y:S01]  /*1cf0*/  MUFU.EX2 R8, R8 ;  /* 0x0000000800087308 */ /* 0x000e620000000800 */
[----:B0-----:R-:W-:Y:S01]  /*1d00*/  FADD R85, R4, R5 ;  /* 0x0000000504557221 */ /* 0x001fe20000000000 */
[----:B------:R-:W-:Y:S01]  /*1d10*/  FMUL R11, R11, 1.4426950216293334961 ;  /* 0x3fb8aa3b0b0b7820 */ /* 0x000fe20000400000 */
[----:B------:R-:W-:-:S05]  /*1d20*/  FFMA R12, R12, UR10, -R60 ;  /* 0x0000000a0c0c7c23 */ /* 0x000fca000800083c */
[----:B------:R-:W0:Y:S01]  /*1d30*/  MUFU.EX2 R9, R9 ;  /* 0x0000000900097308 */ /* 0x000e220000000800 */
[----:B-1----:R-:W-:Y:S01]  /*1d40*/  FADD R92, R6, R85 ;  /* 0x00000055065c7221 */ /* 0x002fe20000000000 */
[----:B------:R-:W-:Y:S01]  /*1d50*/  FMUL R12, R12, 1.4426950216293334961 ;  /* 0x3fb8aa3b0c0c7820 */ /* 0x000fe20000400000 */
[----:B------:R-:W-:-:S05]  /*1d60*/  FFMA R13, R13, UR10, -R60 ;  /* 0x0000000a0d0d7c23 */ /* 0x000fca000800083c */
[----:B------:R-:W1:Y:S01]  /*1d70*/  MUFU.EX2 R10, R10 ;  /* 0x0000000a000a7308 */ /* 0x000e620000000800 */
[----:B------:R-:W-:Y:S01]  /*1d80*/  FADD R85, R7, R92 ;  /* 0x0000005c07557221 */ /* 0x000fe20000000000 */
[----:B------:R-:W-:Y:S01]  /*1d90*/  FMUL R13, R13, 1.4426950216293334961 ;  /* 0x3fb8aa3b0d0d7820 */ /* 0x000fe20000400000 */
[----:B------:R-:W-:-:S05]  /*1da0*/  FFMA R14, R14, UR10, -R60 ;  /* 0x0000000a0e0e7c23 */ /* 0x000fca000800083c */
[----:B------:R-:W1:Y:S01]  /*1db0*/  MUFU.EX2 R11, R11 ;  /* 0x0000000b000b7308 */ /* 0x000e620000000800 */
[----:B------:R-:W-:Y:S01]  /*1dc0*/  FADD R92, R8, R85 ;  /* 0x00000055085c7221 */ /* 0x000fe20000000000 */
[----:B------:R-:W-:Y:S01]  /*1dd0*/  FMUL R14, R14, 1.4426950216293334961 ;  /* 0x3fb8aa3b0e0e7820 */ /* 0x000fe20000400000 */
[----:B------:R-:W-:-:S05]  /*1de0*/  FFMA R15, R15, UR10, -R60 ;  /* 0x0000000a0f0f7c23 */ /* 0x000fca000800083c */
[----:B------:R-:W1:Y:S01]  /*1df0*/  MUFU.EX2 R12, R12 ;  /* 0x0000000c000c7308 */ /* 0x000e620000000800 */
[----:B0-----:R-:W-:Y:S01]  /*1e00*/  FADD R85, R9, R92 ;  /* 0x0000005c09557221 */ /* 0x001fe20000000000 */
[----:B------:R-:W-:Y:S01]  /*1e10*/  FMUL R15, R15, 1.4426950216293334961 ;  /* 0x3fb8aa3b0f0f7820 */ /* 0x000fe20000400000 */
[----:B------:R-:W-:-:S05]  /*1e20*/  FFMA R16, R16, UR10, -R60 ;  /* 0x0000000a10107c23 */ /* 0x000fca000800083c */
[----:B------:R-:W0:Y:S01]  /*1e30*/  MUFU.EX2 R13, R13 ;  /* 0x0000000d000d7308 */ /* 0x000e220000000800 */
[----:B------:R-:W-:Y:S01]  /*1e40*/  FMUL R16, R16, 1.4426950216293334961 ;  /* 0x3fb8aa3b10107820 */ /* 0x000fe20000400000 */
[--C-:B------:R-:W-:Y:S01]  /*1e50*/  FFMA R17, R17, UR10, -R60.reuse ;  /* 0x0000000a11117c23 */ /* 0x100fe2000800083c */
[----:B------:R-:W-:-:S05]  /*1e60*/  FFMA R41, R23, UR10, -R60 ;  /* 0x0000000a17297c23 */ /* 0x000fca000800083c */
[----:B------:R-:W0:Y:S01]  /*1e70*/  MUFU.EX2 R14, R14 ;  /* 0x0000000e000e7308 */ /* 0x000e220000000800 */
[----:B------:R-:W-:Y:S01]  /*1e80*/  FMUL R17, R17, 1.4426950216293334961 ;  /* 0x3fb8aa3b11117820 */ /* 0x000fe20000400000 */
[----:B------:R-:W-:-:S06]  /*1e90*/  FFMA R18, R18, UR10, -R60 ;  /* 0x0000000a12127c23 */ /* 0x000fcc000800083c */
[----:B------:R-:W0:Y:S01]  /*1ea0*/  MUFU.EX2 R15, R15 ;  /* 0x0000000f000f7308 */ /* 0x000e220000000800 */
[----:B------:R-:W-:Y:S01]  /*1eb0*/  FMUL R18, R18, 1.4426950216293334961 ;  /* 0x3fb8aa3b12127820 */ /* 0x000fe20000400000 */
[----:B------:R-:W-:-:S06]  /*1ec0*/  FFMA R19, R19, UR10, -R60 ;  /* 0x0000000a13137c23 */ /* 0x000fcc000800083c */
[----:B------:R0:W-:Y:S01]  /*1ed0*/  MUFU.EX2 R21, R77 ;  /* 0x0000004d00157308 */ /* 0x0001e20000000800 */
[----:B------:R-:W-:-:S07]  /*1ee0*/  FMUL R19, R19, 1.4426950216293334961 ;  /* 0x3fb8aa3b13137820 */ /* 0x000fce0000400000 */
[----:B------:R-:W1:Y:S01]  /*1ef0*/  MUFU.EX2 R16, R16 ;  /* 0x0000001000107308 */ /* 0x000e620000000800 */
[----:B0-----:R-:W-:Y:S01]  /*1f00*/  FMUL R77, R41, 1.4426950216293334961 ;  /* 0x3fb8aa3b294d7820 */ /* 0x001fe20000400000 */
[----:B------:R-:W-:-:S06]  /*1f10*/  FFMA R41, R24, UR10, -R60 ;  /* 0x0000000a18297c23 */ /* 0x000fcc000800083c */
[----:B------:R-:W0:Y:S08]  /*1f20*/  MUFU.EX2 R17, R17 ;  /* 0x0000001100117308 */ /* 0x000e300000000800 */
[----:B------:R0:W-:Y:S02]  /*1f30*/  MUFU.EX2 R22, R81 ;  /* 0x0000005100167308 */ /* 0x0001e40000000800 */
[----:B0-----:R-:W-:Y:S01]  /*1f40*/  FMUL R81, R41, 1.4426950216293334961 ;  /* 0x3fb8aa3b29517820 */ /* 0x001fe20000400000 */
[----:B------:R-:W-:-:S05]  /*1f50*/  FFMA R41, R25, UR10, -R60 ;  /* 0x0000000a19297c23 */ /* 0x000fca000800083c */
[----:B------:R-:W0:Y:S08]  /*1f60*/  MUFU.EX2 R18, R18 ;  /* 0x0000001200127308 */ /* 0x000e300000000800 */
[----:B------:R0:W-:Y:S02]  /*1f70*/  MUFU.EX2 R23, R83 ;  /* 0x0000005300177308 */ /* 0x0001e40000000800 */
[----:B0-----:R-:W-:Y:S01]  /*1f80*/  FMUL R83, R41, 1.4426950216293334961 ;  /* 0x3fb8aa3b29537820 */ /* 0x001fe20000400000 */
[----:B------:R-:W-:-:S05]  /*1f90*/  FFMA R41, R26, UR10, -R60 ;  /* 0x0000000a1a297c23 */ /* 0x000fca000800083c */
[----:B------:R-:W0:Y:S08]  /*1fa0*/  MUFU.EX2 R19, R19 ;  /* 0x0000001300137308 */ /* 0x000e300000000800 */
[----:B------:R0:W1:Y:S02]  /*1fb0*/  MUFU.EX2 R24, R77 ;  /* 0x0000004d00187308 */ /* 0x0000640000000800 */
[----:B0-----:R-:W-:Y:S01]  /*1fc0*/  FMUL R77, R41, 1.4426950216293334961 ;  /* 0x3fb8aa3b294d7820 */ /* 0x001fe20000400000 */
[----:B------:R-:W-:-:S05]  /*1fd0*/  FFMA R41, R27, UR10, -R60 ;  /* 0x0000000a1b297c23 */ /* 0x000fca000800083c */
[----:B------:R0:W1:Y:S02]  /*1fe0*/  MUFU.EX2 R25, R81 ;  /* 0x0000005100197308 */ /* 0x0000640000000800 */
[----:B0-----:R-:W-:Y:S01]  /*1ff0*/  FMUL R81, R41, 1.4426950216293334961 ;  /* 0x3fb8aa3b29517820 */ /* 0x001fe20000400000 */
[----:B------:R-:W-:-:S05]  /*2000*/  FFMA R41, R28, UR10, -R60 ;  /* 0x0000000a1c297c23 */ /* 0x000fca000800083c */
[----:B------:R0:W0:Y:S01]  /*2010*/  MUFU.EX2 R26, R83 ;  /* 0x00000053001a7308 */ /* 0x0000220000000800 */
[----:B--2---:R1:W-:Y:S02]  /*2020*/  STS.U16 [R39+UR12+0x2000], R90 ;  /* 0x0020005a27007988 */ /* 0x0043e4000800040c */
[----:B-1----:R-:W-:-:S04]  /*2030*/  FADD R90, R10, R85 ;  /* 0x000000550a5a7221 */ /* 0x002fc80000000000 */
[----:B------:R-:W-:-:S04]  /*2040*/  FADD R85, R11, R90 ;  /* 0x0000005a0b557221 */ /* 0x000fc80000000000 */
[----:B------:R-:W-:-:S04]  /*2050*/  FADD R90, R12, R85 ;  /* 0x000000550c5a7221 */ /* 0x000fc80000000000 */
[----:B------:R-:W-:-:S04]  /*2060*/  FADD R85, R13, R90 ;  /* 0x0000005a0d557221 */ /* 0x000fc80000000000 */
[----:B------:R-:W-:-:S04]  /*2070*/  FADD R90, R14, R85 ;  /* 0x000000550e5a7221 */ /* 0x000fc80000000000 */
[----:B------:R-:W-:-:S04]  /*2080*/  FADD R85, R15, R90 ;  /* 0x0000005a0f557221 */ /* 0x000fc80000000000 */
[----:B------:R-:W-:-:S04]  /*2090*/  FADD R90, R16, R85 ;  /* 0x00000055105a7221 */ /* 0x000fc80000000000 */
[----:B------:R-:W-:Y:S01]  /*20a0*/  FADD R85, R17, R90 ;  /* 0x0000005a11557221 */ /* 0x000fe20000000000 */
[----:B0-----:R-:W-:Y:S01]  /*20b0*/  FMUL R83, R41, 1.4426950216293334961 ;  /* 0x3fb8aa3b29537820 */ /* 0x001fe20000400000 */
[----:B------:R-:W-:Y:S02]  /*20c0*/  FFMA R41, R29, UR10, -R60 ;  /* 0x0000000a1d297c23 */ /* 0x000fe4000800083c */
[----:B------:R-:W-:Y:S01]  /*20d0*/  FADD R90, R18, R85 ;  /* 0x00000055125a7221 */ /* 0x000fe20000000000 */
[----:B------:R0:W1:Y:S03]  /*20e0*/  MUFU.EX2 R27, R77 ;  /* 0x0000004d001b7308 */ /* 0x0000660000000800 */
[----:B------:R-:W-:Y:S01]  /*20f0*/  FADD R90, R19, R90 ;  /* 0x0000005a135a7221 */ /* 0x000fe20000000000 */
[----:B0-----:R-:W-:Y:S01]  /*2100*/  FMUL R77, R41, 1.4426950216293334961 ;  /* 0x3fb8aa3b294d7820 */ /* 0x001fe20000400000 */
[----:B------:R-:W-:-:S02]  /*2110*/  FFMA R41, R30, UR10, -R60 ;  /* 0x0000000a1e297c23 */ /* 0x000fc4000800083c */
[----:B------:R-:W-:Y:S01]  /*2120*/  FADD R85, R21, R90 ;  /* 0x0000005a15557221 */ /* 0x000fe20000000000 */
[----:B------:R0:W2:Y:S03]  /*2130*/  MUFU.EX2 R28, R81 ;  /* 0x00000051001c7308 */ /* 0x0000a60000000800 */
[----:B------:R-:W-:Y:S01]  /*2140*/  FADD R90, R22, R85 ;  /* 0x00000055165a7221 */ /* 0x000fe20000000000 */
[----:B0-----:R-:W-:Y:S01]  /*2150*/  FMUL R81, R41, 1.4426950216293334961 ;  /* 0x3fb8aa3b29517820 */ /* 0x001fe20000400000 */
[----:B------:R-:W-:-:S03]  /*2160*/  FFMA R41, R31, UR10, -R60 ;  /* 0x0000000a1f297c23 */ /* 0x000fc6000800083c */
[----:B------:R0:W1:Y:S02]  /*2170*/  MUFU.EX2 R29, R83 ;  /* 0x00000053001d7308 */ /* 0x0000640000000800 */
[----:B0-----:R-:W-:Y:S01]  /*2180*/  FMUL R83, R41, 1.4426950216293334961 ;  /* 0x3fb8aa3b29537820 */ /* 0x001fe20000400000 */
[----:B------:R-:W-:-:S04]  /*2190*/  FADD R41, R23, R90 ;  /* 0x0000005a17297221 */ /* 0x000fc80000000000 */
[----:B------:R-:W-:Y:S01]  /*21a0*/  FADD R92, R24, R41 ;  /* 0x00000029185c7221 */ /* 0x000fe20000000000 */
[----:B------:R1:W0:Y:S03]  /*21b0*/  MUFU.EX2 R30, R77 ;  /* 0x0000004d001e7308 */ /* 0x0002260000000800 */
[----:B------:R-:W-:Y:S01]  /*21c0*/  FADD R41, R25, R92 ;  /* 0x0000005c19297221 */ /* 0x000fe20000000000 */
[----:B------:R-:W-:-:S03]  /*21d0*/  FFMA R32, R32, UR10, -R60 ;  /* 0x0000000a20207c23 */ /* 0x000fc6000800083c */
[----:B------:R-:W-:Y:S01]  /*21e0*/  FADD R92, R26, R41 ;  /* 0x000000291a5c7221 */ /* 0x000fe20000000000 */
[----:B------:R-:W0:Y:S01]  /*21f0*/  MUFU.EX2 R31, R81 ;  /* 0x00000051001f7308 */ /* 0x000e220000000800 */
[----:B------:R-:W-:Y:S01]  /*2200*/  FMUL R32, R32, 1.4426950216293334961 ;  /* 0x3fb8aa3b20207820 */ /* 0x000fe20000400000 */
[----:B------:R-:W-:Y:S01]  /*2210*/  FFMA R33, R33, UR10, -R60 ;  /* 0x0000000a21217c23 */ /* 0x000fe2000800083c */
[----:B-1----:R-:W-:Y:S01]  /*2220*/  FADD R77, R27, R92 ;  /* 0x0000005c1b4d7221 */ /* 0x002fe20000000000 */
[----:B---3--:R2:W-:Y:S01]  /*2230*/  STS.U16 [R39+UR12+0x2800], R74 ;  /* 0x0028004a27007988 */ /* 0x0085e2000800040c */
[--C-:B------:R-:W-:Y:S01]  /*2240*/  FFMA R34, R34, UR10, -R60.reuse ;  /* 0x0000000a22227c23 */ /* 0x100fe2000800083c */
[----:B------:R-:W-:Y:S02]  /*2250*/  FMUL R33, R33, 1.4426950216293334961 ;  /* 0x3fb8aa3b21217820 */ /* 0x000fe40000400000 */
[----:B------:R-:W1:Y:S01]  /*2260*/  MUFU.EX2 R90, R83 ;  /* 0x00000053005a7308 */ /* 0x000e620000000800 */
[----:B------:R-:W-:Y:S01]  /*2270*/  FFMA R35, R35, UR10, -R60 ;  /* 0x0000000a23237c23 */ /* 0x000fe2000800083c */
[----:B--2---:R-:W-:-:S06]  /*2280*/  FADD R74, R28, R77 ;  /* 0x0000004d1c4a7221 */ /* 0x004fcc0000000000 */
[----:B------:R-:W2:Y:S01]  /*2290*/  MUFU.EX2 R32, R32 ;  /* 0x0000002000207308 */ /* 0x000ea20000000800 */
[----:B------:R-:W-:Y:S01]  /*22a0*/  FMUL R34, R34, 1.4426950216293334961 ;  /* 0x3fb8aa3b22227820 */ /* 0x000fe20000400000 */
[----:B------:R-:W-:Y:S01]  /*22b0*/  FADD R77, R29, R74 ;  /* 0x0000004a1d4d7221 */ /* 0x000fe20000000000 */
[----:B------:R-:W-:-:S03]  /*22c0*/  FMUL R35, R35, 1.4426950216293334961 ;  /* 0x3fb8aa3b23237820 */ /* 0x000fc60000400000 */
[----:B0-----:R-:W-:Y:S02]  /*22d0*/  FADD R74, R30, R77 ;  /* 0x0000004d1e4a7221 */ /* 0x001fe40000000000 */
[----:B------:R-:W0:Y:S02]  /*22e0*/  MUFU.EX2 R33, R33 ;  /* 0x0000002100217308 */ /* 0x000e240000000800 */
[----:B------:R-:W-:Y:S01]  /*22f0*/  FADD R77, R31, R74 ;  /* 0x0000004a1f4d7221 */ /* 0x000fe20000000000 */
[----:B------:R-:W-:-:S05]  /*2300*/  F2FP.F16.F32.PACK_AB R4, R5, R4 ;  /* 0x000000040504723e */ /* 0x000fca00000000ff */
[----:B------:R-:W3:Y:S01]  /*2310*/  MUFU.EX2 R34, R34 ;  /* 0x0000002200227308 */ /* 0x000ee20000000800 */
[----:B-1----:R-:W-:Y:S01]  /*2320*/  FADD R77, R90, R77 ;  /* 0x0000004d5a4d7221 */ /* 0x002fe20000000000 */
[----:B------:R-:W-:Y:S02]  /*2330*/  F2FP.F16.F32.PACK_AB R5, R7, R6 ;  /* 0x000000060705723e */ /* 0x000fe400000000ff */
[----:B------:R-:W-:-:S04]  /*2340*/  F2FP.F16.F32.PACK_AB R6, R9, R8 ;  /* 0x000000080906723e */ /* 0x000fc800000000ff */
[----:B------:R-:W1:Y:S01]  /*2350*/  MUFU.EX2 R35, R35 ;  /* 0x0000002300237308 */ /* 0x000e620000000800 */
[----:B------:R-:W-:Y:S01]  /*2360*/  F2FP.F16.F32.PACK_AB R9, R15, R14 ;  /* 0x0000000e0f09723e */ /* 0x000fe200000000ff */
[----:B--2---:R-:W-:Y:S01]  /*2370*/  FADD R14, R32, R77 ;  /* 0x0000004d200e7221 */ /* 0x004fe20000000000 */
[----:B------:R-:W-:Y:S02]  /*2380*/  F2FP.F16.F32.PACK_AB R7, R11, R10 ;  /* 0x0000000a0b07723e */ /* 0x000fe400000000ff */
[----:B------:R-:W-:Y:S01]  /*2390*/  F2FP.F16.F32.PACK_AB R10, R17, R16 ;  /* 0x00000010110a723e */ /* 0x000fe200000000ff */
[----:B0-----:R-:W-:Y:S01]  /*23a0*/  FADD R17, R33, R14 ;  /* 0x0000000e21117221 */ /* 0x001fe20000000000 */
[----:B------:R-:W-:Y:S01]  /*23b0*/  F2FP.F16.F32.PACK_AB R11, R19, R18 ;  /* 0x00000012130b723e */ /* 0x000fe200000000ff */
[----:B------:R-:W-:Y:S02]  /*23c0*/  UIADD3 UR17, UPT, UPT, UR13, 0x60, URZ ;  /* 0x000000600d117890 */ /* 0x000fe4000fffe0ff */
[----:B---3--:R-:W-:Y:S01]  /*23d0*/  FADD R18, R34, R17 ;  /* 0x0000001122127221 */ /* 0x008fe20000000000 */
[----:B------:R-:W-:-:S02]  /*23e0*/  F2FP.F16.F32.PACK_AB R8, R13, R12 ;  /* 0x0000000c0d08723e */ /* 0x000fc400000000ff */
[----:B------:R-:W-:Y:S01]  /*23f0*/  F2FP.F16.F32.PACK_AB R12, R22, R21 ;  /* 0x00000015160c723e */ /* 0x000fe200000000ff */
[----:B------:R-:W-:Y:S01]  /*2400*/  UIADD3 UR19, UPT, UPT, UR20, UR17, URZ ;  /* 0x0000001114137290 */ /* 0x000fe2000fffe0ff */
[----:B------:R-:W-:Y:S01]  /*2410*/  LOP3.LUT R41, R39, 0x40, RZ, 0x3c, !PT ;  /* 0x0000004027297812 */ /* 0x000fe200078e3cff */
[----:B-1----:R-:W-:Y:S01]  /*2420*/  FADD R21, R35, R18 ;  /* 0x0000001223157221 */ /* 0x002fe20000000000 */
[----:B----4-:R0:W-:Y:S01]  /*2430*/  STS.U16 [R39+UR12+0x2400], R76 ;  /* 0x0024004c27007988 */ /* 0x0101e2000800040c */
[----:B------:R-:W-:Y:S02]  /*2440*/  UIADD3 UR18, UPT, UPT, UR22, -0x40, URZ ;  /* 0xffffffc016127890 */ /* 0x000fe4000fffe0ff */
[----:B------:R-:W-:Y:S01]  /*2450*/  ULEA UR19, UR21, UR19, 0x10 ;  /* 0x0000001315137291 */ /* 0x000fe2000f8e80ff */
[----:B-----5:R0:W-:Y:S01]  /*2460*/  STS.U16 [R39+UR12+0x2c00], R80 ;  /* 0x002c005027007988 */ /* 0x0201e2000800040c */
[----:B------:R-:W-:-:S03]  /*2470*/  F2FP.F16.F32.PACK_AB R13, R24, R23 ;  /* 0x00000017180d723e */ /* 0x000fc600000000ff */
[----:B------:R0:W-:Y:S01]  /*2480*/  STS.U16 [R41+UR12+0x2200], R84 ;  /* 0x0022005429007988 */ /* 0x0001e2000800040c */
[----:B------:R-:W-:-:S03]  /*2490*/  F2FP.F16.F32.PACK_AB R14, R26, R25 ;  /* 0x000000191a0e723e */ /* 0x000fc600000000ff */
[----:B------:R0:W-:Y:S01]  /*24a0*/  STS.U16 [R41+UR12+0x2600], R88 ;  /* 0x0026005829007988 */ /* 0x0001e2000800040c */
[----:B------:R-:W-:-:S03]  /*24b0*/  F2FP.F16.F32.PACK_AB R15, R28, R27 ;  /* 0x0000001b1c0f723e */ /* 0x000fc600000000ff */
[----:B------:R0:W-:Y:S01]  /*24c0*/  STS.U16 [R41+UR12+0x2a00], R82 ;  /* 0x002a005229007988 */ /* 0x0001e2000800040c */
[----:B------:R-:W-:-:S03]  /*24d0*/  F2FP.F16.F32.PACK_AB R16, R30, R29 ;  /* 0x0000001d1e10723e */ /* 0x000fc600000000ff */
[----:B------:R0:W-:Y:S01]  /*24e0*/  STS.U16 [R41+UR12+0x2e00], R86 ;  /* 0x002e005629007988 */ /* 0x0001e2000800040c */
[----:B------:R-:W-:-:S03]  /*24f0*/  F2FP.F16.F32.PACK_AB R17, R90, R31 ;  /* 0x0000001f5a11723e */ /* 0x000fc600000000ff */
[----:B------:R0:W1:Y:S01]  /*2500*/  SHFL.BFLY PT, R22, R21, 0x10, 0x1f ;  /* 0x0e001f0015167f89 */ /* 0x00006200000e0000 */
[----:B------:R-:W-:Y:S02]  /*2510*/  F2FP.F16.F32.PACK_AB R18, R33, R32 ;  /* 0x000000202112723e */ /* 0x000fe400000000ff */
[----:B------:R-:W-:Y:S01]  /*2520*/  F2FP.F16.F32.PACK_AB R19, R35, R34 ;  /* 0x000000222313723e */ /* 0x000fe200000000ff */
[----:B------:R-:W-:Y:S06]  /*2530*/  @!P2 BRA `(.L_x_9) ;  /* 0x000000000008a947 */ /* 0x000fec0003800000 */
[----:B------:R2:W-:Y:S01]  /*2540*/  STTM.16dp32bit_t0_t15.x16 tmem[UR19], R4 ;  /* 0x00000004000079ed */ /* 0x0005e20008a00013 */
[----:B------:R2:W-:Y:S02]  /*2550*/  STTM.16dp32bit_t16_t31.x16 tmem[UR19+0x10], R4 ;  /* 0x00001004000079ed */ /* 0x0005e40008a20013 */
.L_x_9:
[----:B------:R-:W3:Y:S02]  /*2560*/  FENCE.VIEW.ASYNC.T ;  /* 0x00000000000073c6 */ /* 0x000ee40000000200 */
[----:B---3--:R-:W-:Y:S06]  /*2570*/  BAR.SYNC.DEFER_BLOCKING 0x0 ;  /* 0x0000000000007b1d */ /* 0x008fec0000010000 */
[----:B--2---:R-:W2:Y:S01]  /*2580*/  LDTM.x16 R4, tmem[UR23] ;  /* 0x00000017000479ee */ /* 0x004ea20008240000 */
[----:B------:R-:W-:Y:S01]  /*2590*/  NOP ;  /* 0x0000000000007918 */ /* 0x000fe20000000000 */
[----:B------:R-:W-:Y:S05]  /*25a0*/  @!P2 BRA `(.L_x_10) ;  /* 0x000000000044a947 */ /* 0x000fea0003800000 */
[C---:B--2---:R-:W-:Y:S01]  /*25b0*/  FMUL R4, R20.reuse, R4 ;  /* 0x0000000414047220 */ /* 0x044fe20000400000 */
[C---:B------:R-:W-:Y:S01]  /*25c0*/  FMUL R5, R20.reuse, R5 ;  /* 0x0000000514057220 */ /* 0x040fe20000400000 */
        /* <DEDUP_REMOVED lines=13> */
[----:B------:R-:W-:-:S04]  /*26a0*/  FMUL R19, R20, R19 ;  /* 0x0000001314137220 */ /* 0x000fc80000400000 */
[----:B------:R3:W-:Y:S03]  /*26b0*/  STTM.x16 tmem[UR23], R4 ;  /* 0x00000004000079ed */ /* 0x0007e60008240017 */
.L_x_10:
[----:B--2---:R-:W2:Y:S02]  /*26c0*/  FENCE.VIEW.ASYNC.T ;  /* 0x00000000000073c6 */ /* 0x004ea40000000200 */
[----:B--2---:R-:W-:Y:S01]  /*26d0*/  BAR.SYNC.DEFER_BLOCKING 0x0 ;  /* 0x0000000000007b1d */ /* 0x004fe20000010000 */
[----:B-1----:R-:W-:Y:S01]  /*26e0*/  FADD R22, R21, R22 ;  /* 0x0000001615167221 */ /* 0x002fe20000000000 */
[----:B------:R-:W-:-:S03]  /*26f0*/  UISETP.GE.AND UP1, UPT, UR18, 0x1, UPT ;  /* 0x000000011200788c */ /* 0x000fc6000bf26270 */
[----:B------:R-:W-:Y:S01]  /*2700*/  FADD R22, R75, R22 ;  /* 0x000000164b167221 */ /* 0x000fe20000000000 */
[----:B------:R1:W-:Y:S06]  /*2710*/  MEMBAR.ALL.CTA ;  /* 0x0000000000007992 */ /* 0x0003ec0000008000 */
[----:B-1----:R-:W1:Y:S02]  /*2720*/  FENCE.VIEW.ASYNC.S ;  /* 0x00000000000073c6 */ /* 0x002e640000000000 */
[----:B-1----:R-:W-:Y:S06]  /*2730*/  BAR.SYNC.DEFER_BLOCKING 0x0 ;  /* 0x0000000000007b1d */ /* 0x002fec0000010000 */
[----:B------:R-:W-:Y:S05]  /*2740*/  @!P3 BRA `(.L_x_11) ;  /* 0x000000000074b947 */ /* 0x000fea0003800000 */
[----:B------:R-:W-:Y:S02]  /*2750*/  UIADD3 UR4, UPT, UPT, UR12, 0x2000, URZ ;  /* 0x000020000c047890 */ /* 0x000fe4000fffe0ff */
[----:B------:R-:W-:Y:S02]  /*2760*/  UIADD3 UR6, UPT, UPT, UR13, 0x68, URZ ;  /* 0x000000680d067890 */ /* 0x000fe4000fffe0ff */
[----:B------:R-:W-:Y:S02]  /*2770*/  USHF.R.U32.HI UR4, URZ, 0x4, UR4 ;  /* 0x00000004ff047899 */ /* 0x000fe40008011604 */
[----:B------:R-:W-:Y:S02]  /*2780*/  UIADD3 UR22, UPT, UPT, UR13, 0x70, URZ ;  /* 0x000000700d167890 */ /* 0x000fe4000fffe0ff */
[----:B------:R-:W-:Y:S02]  /*2790*/  USGXT.U32 UR10, UR4, 0xe ;  /* 0x0000000e040a789a */ /* 0x000fe40008000000 */
[----:B------:R-:W-:-:S02]  /*27a0*/  UIADD3 UR25, UPT, UPT, UR13, 0x78, URZ ;  /* 0x000000780d197890 */ /* 0x000fc4000fffe0ff */
[----:B------:R-:W-:Y:S01]  /*27b0*/  UIADD3 UR30, UP2, UPT, UR10, 0x2, URZ ;  /* 0x000000020a1e7890 */ /* 0x000fe2000ff5e0ff */
[----:B------:R-:W-:Y:S01]  /*27c0*/  UMOV UR4, URZ ;  /* 0x000000ff00047c82 */ /* 0x000fe20008000000 */
[----:B------:R-:W-:Y:S02]  /*27d0*/  UMOV UR32, 0x0 ;  /* 0x0000000000207882 */ /* 0x000fe40000000000 */
[----:B------:R-:W-:Y:S01]  /*27e0*/  UIADD3.X UR31, UPT, UPT, UR4, 0x40004040, URZ, UP2, !UPT ;  /* 0x40004040041f7890 */ /* 0x000fe200097fe4ff */
[----:B------:R-:W-:Y:S01]  /*27f0*/  UMOV UR33, 0x8080010 ;  /* 0x0808001000217882 */ /* 0x000fe20000000000 */
[----:B------:R-:W-:Y:S02]  /*2800*/  UMOV UR11, 0x40004040 ;  /* 0x40004040000b7882 */ /* 0x000fe40000000000 */
[----:B------:R-:W-:Y:S01]  /*2810*/  UIADD3.64 UR20, UPT, UPT, UR30, 0x2, URZ ;  /* 0x000000021e147897 */ /* 0x000fe2000fffe0ff */
[----:B------:R1:W-:Y:S01]  /*2820*/  UTCHMMA tmem[UR17], gdesc[UR10], tmem[UR13], tmem[UR32], idesc[UR33], UPT ;  /* 0x00ff200a110079ea */ /* 0x0003e2000b80000d */
[----:B------:R-:W-:Y:S01]  /*2830*/  UIADD3.64 UR26, UPT, UPT, UR30, 0x4, URZ ;  /* 0x000000041e1a7897 */ /* 0x000fe2000fffe0ff */
[----:B------:R-:W-:Y:S01]  /*2840*/  UMOV UR34, 0x0 ;  /* 0x0000000000227882 */ /* 0x000fe20000000000 */
[----:B------:R-:W-:Y:S01]  /*2850*/  UMOV UR35, 0x8080010 ;  /* 0x0808001000237882 */ /* 0x000fe20000000000 */
[----:B------:R-:W-:Y:S01]  /*2860*/  UMOV UR36, 0x0 ;  /* 0x0000000000247882 */ /* 0x000fe20000000000 */
[----:B------:R-:W-:Y:S01]  /*2870*/  UMOV UR37, 0x8080010 ;  /* 0x0808001000257882 */ /* 0x000fe20000000000 */
[----:B------:R-:W-:Y:S01]  /*2880*/  UMOV UR4, UR15 ;  /* 0x0000000f00047c82 */ /* 0x000fe20008000000 */
[----:B------:R-:W-:Y:S01]  /*2890*/  UMOV UR5, URZ ;  /* 0x000000ff00057c82 */ /* 0x000fe20008000000 */
[----:B------:R-:W-:Y:S01]  /*28a0*/  UMOV UR38, 0x0 ;  /* 0x0000000000267882 */ /* 0x000fe20000000000 */
[----:B------:R-:W-:Y:S01]  /*28b0*/  UMOV UR39, 0x8080010 ;  /* 0x0808001000277882 */ /* 0x000fe20000000000 */
[----:B------:R1:W-:Y:S01]  /*28c0*/  UTCHMMA tmem[UR6], gdesc[UR30], tmem[UR13], tmem[UR34], idesc[UR35], UPT ;  /* 0x00ff221e060079ea */ /* 0x0003e2000b80000d */
[----:B------:R-:W-:Y:S01]  /*28d0*/  UMOV UR4, UR4 ;  /* 0x0000000400047c82 */ /* 0x000fe20008000000 */
[----:B------:R1:W-:Y:S01]  /*28e0*/  UTCHMMA tmem[UR22], gdesc[UR20], tmem[UR13], tmem[UR36], idesc[UR37], UPT ;  /* 0x00ff2414160079ea */ /* 0x0003e2000b80000d */
[----:B------:R1:W-:Y:S01]  /*28f0*/  UTCHMMA tmem[UR25], gdesc[UR26], tmem[UR13], tmem[UR38], idesc[UR39], UPT ;  /* 0x00ff261a190079ea */ /* 0x0003e2000b80000d */
[----:B------:R1:W-:Y:S01]  /*2900*/  UTCBAR [UR4], URZ ;  /* 0x000000ff040073e9 */ /* 0x0003e200080000ff */
[----:B------:R-:W-:Y:S01]  /*2910*/  NOP ;  /* 0x0000000000007918 */ /* 0x000fe20000000000 */
.L_x_11:
[----:B------:R-:W-:Y:S01]  /*2920*/  FSEL R60, R60, -INF , P2 ;  /* 0xff8000003c3c7808 */ /* 0x000fe20001000000 */
[----:B-1----:R-:W-:Y:S01]  /*2930*/  UMOV UR6, URZ ;  /* 0x000000ff00067c82 */ /* 0x002fe20008000000 */
[----:B------:R-:W-:Y:S01]  /*2940*/  FSEL R74, R22, 1, P2 ;  /* 0x3f800000164a7808 */ /* 0x000fe20001000000 */
[----:B------:R-:W-:Y:S06]  /*2950*/  BRA.U !UP1, `(.L_x_12) ;  /* 0x0000001509f87547 */ /* 0x000fec000b800000 */
[----:B------:R-:W-:Y:S01]  /*2960*/  UIADD3 UR4, UPT, UPT, UR12, 0x4000, URZ ;  /* 0x000040000c047890 */ /* 0x000fe2000fffe0ff */
[----:B------:R-:W-:Y:S01]  /*2970*/  SHF.L.U32 R61, R61, 0x6, RZ ;  /* 0x000000063d3d7819 */ /* 0x000fe200000006ff */
[----:B------:R-:W-:Y:S01]  /*2980*/  USHF.L.U32 UR22, UR7, 0x6, URZ ;  /* 0x0000000607167899 */ /* 0x000fe200080006ff */
[----:B------:R-:W-:Y:S01]  /*2990*/  HFMA2 R85, -RZ, RZ, 0, 0 ;  /* 0x00000000ff557431 */ /* 0x000fe200000001ff */
[----:B------:R-:W-:Y:S01]  /*29a0*/  USHF.R.U32.HI UR4, URZ, 0x4, UR4 ;  /* 0x00000004ff047899 */ /* 0x000fe20008011604 */
[----:B------:R-:W-:Y:S01]  /*29b0*/  MOV R87, R60 ;  /* 0x0000003c00577202 */ /* 0x000fe20000000f00 */
[----:B------:R-:W-:Y:S01]  /*29c0*/  USHF.R.U32.HI UR7, URZ, 0x4, UR12 ;  /* 0x00000004ff077899 */ /* 0x000fe2000801160c */
[----:B------:R-:W-:Y:S01]  /*29d0*/  MOV R75, R61 ;  /* 0x0000003d004b7202 */ /* 0x000fe20000000f00 */
[----:B------:R-:W-:Y:S01]  /*29e0*/  USGXT.U32 UR32, UR4, 0xe ;  /* 0x0000000e0420789a */ /* 0x000fe20008000000 */
[----:B------:R-:W-:Y:S01]  /*29f0*/  MOV R77, UR22 ;  /* 0x00000016004d7c02 */ /* 0x000fe20008000f00 */
[----:B------:R-:W-:-:S02]  /*2a00*/  USHF.R.U32.HI UR8, URZ, 0x4, UR8 ;  /* 0x00000004ff087899 */ /* 0x000fc40008011608 */
[----:B------:R-:W-:Y:S02]  /*2a10*/  USGXT.U32 UR7, UR7, 0xe ;  /* 0x0000000e0707789a */ /* 0x000fe40008000000 */
[----:B------:R-:W-:Y:S01]  /*2a20*/  UIADD3 UR34, UP2, UPT, UR32, 0x2, URZ ;  /* 0x0000000220227890 */ /* 0x000fe2000ff5e0ff */
[----:B------:R-:W-:Y:S01]  /*2a30*/  UMOV UR5, URZ ;  /* 0x000000ff00057c82 */ /* 0x000fe20008000000 */
[----:B------:R-:W-:Y:S02]  /*2a40*/  USGXT.U32 UR4, UR8, 0xe ;  /* 0x0000000e0804789a */ /* 0x000fe40008000000 */
[----:B------:R-:W-:Y:S02]  /*2a50*/  UIADD3 UR36, UP3, UPT, UR7, 0x1000080, URZ ;  /* 0x0100008007247890 */ /* 0x000fe4000ff7e0ff */
[----:B------:R-:W-:Y:S01]  /*2a60*/  UIADD3.X UR35, UPT, UPT, UR5, 0x40004040, URZ, UP2, !UPT ;  /* 0x4000404005237890 */ /* 0x000fe200097fe4ff */
[----:B------:R-:W-:Y:S01]  /*2a70*/  UMOV UR6, URZ ;  /* 0x000000ff00067c82 */ /* 0x000fe20008000000 */
[----:B------:R-:W-:Y:S01]  /*2a80*/  UMOV UR20, 0xfffffffe ;  /* 0xfffffffe00147882 */ /* 0x000fe20000000000 */
[----:B------:R-:W-:Y:S01]  /*2a90*/  UMOV UR21, 0x7fffbfdf ;  /* 0x7fffbfdf00157882 */ /* 0x000fe20000000000 */
[----:B------:R-:W-:-:S02]  /*2aa0*/  ULOP3.LUT UR38, UR7, 0x1000000, URZ, 0xfc, !UPT ;  /* 0x0100000007267892 */ /* 0x000fc4000f8efcff */
[----:B------:R-:W-:Y:S01]  /*2ab0*/  UISETP.NE.U32.AND UP1, UPT, UR24, URZ, UPT ;  /* 0x000000ff1800728c */ /* 0x000fe2000bf25070 */
[----:B------:R-:W1:Y:S01]  /*2ac0*/  LDCU UR39, c[0x0][0x3a8] ;  /* 0x00007500ff2777ac */ /* 0x000e620008000800 */
[----:B------:R-:W-:Y:S02]  /*2ad0*/  UIADD3.X UR37, UPT, UPT, UR6, 0x40004040, URZ, UP3, !UPT ;  /* 0x4000404006257890 */ /* 0x000fe40009ffe4ff */
[----:B------:R-:W-:Y:S02]  /*2ae0*/  UIADD3.64 UR20, UPT, UPT, UR4, -UR20, URZ ;  /* 0x8000001404147297 */ /* 0x000fe4000fffe0ff */
[----:B------:R-:W-:Y:S02]  /*2af0*/  UIADD3.64 UR40, UPT, UPT, UR34, 0x2, URZ ;  /* 0x0000000222287897 */ /* 0x000fe4000fffe0ff */
[----:B------:R-:W-:Y:S01]  /*2b00*/  UIADD3.64 UR42, UPT, UPT, UR34, 0x4, URZ ;  /* 0x00000004222a7897 */ /* 0x000fe2000fffe0ff */
[----:B------:R-:W-:Y:S01]  /*2b10*/  UMOV UR33, 0x1 ;  /* 0x0000000100217882 */ /* 0x000fe20000000000 */
[----:B------:R-:W-:Y:S01]  /*2b20*/  UMOV UR7, URZ ;  /* 0x000000ff00077c82 */ /* 0x000fe20008000000 */
[----:B------:R-:W-:-:S09]  /*2b30*/  UMOV UR8, URZ ;  /* 0x000000ff00087c82 */ /* 0x000fd20008000000 */
.L_x_17:
[----:B0--3--:R-:W-:-:S04]  /*2b40*/  IMAD.WIDE R4, R75, 0x2, R78 ;  /* 0x000000024b047825 */ /* 0x009fc800078e024e */
[C---:B------:R-:W-:Y:S02]  /*2b50*/  IMAD.WIDE R6, R75.reuse, 0x2, R72 ;  /* 0x000000024b067825 */ /* 0x040fe400078e0248 */
[----:B------:R-:W2:Y:S02]  /*2b60*/  LDG.E.U16 R4, desc[UR28][R4.64] ;  /* 0x0000001c04047981 */ /* 0x000ea4000c1e1500 */
[C---:B------:R-:W-:Y:S02]  /*2b70*/  IMAD.WIDE R8, R75.reuse, 0x2, R70 ;  /* 0x000000024b087825 */ /* 0x040fe400078e0246 */
[----:B------:R-:W3:Y:S02]  /*2b80*/  LDG.E.U16 R6, desc[UR28][R6.64] ;  /* 0x0000001c06067981 */ /* 0x000ee4000c1e1500 */
[C---:B------:R-:W-:Y:S02]  /*2b90*/  IMAD.WIDE R10, R75.reuse, 0x2, R68 ;  /* 0x000000024b0a7825 */ /* 0x040fe400078e0244 */
[----:B------:R-:W4:Y:S02]  /*2ba0*/  LDG.E.U16 R8, desc[UR28][R8.64] ;  /* 0x0000001c08087981 */ /* 0x000f24000c1e1500 */
[----:B------:R-:W-:-:S02]  /*2bb0*/  IMAD.WIDE R12, R75, 0x2, R66 ;  /* 0x000000024b0c7825 */ /* 0x000fc400078e0242 */
[----:B------:R-:W5:Y:S02]  /*2bc0*/  LDG.E.U16 R10, desc[UR28][R10.64] ;  /* 0x0000001c0a0a7981 */ /* 0x000f64000c1e1500 */
[C---:B------:R-:W-:Y:S02]  /*2bd0*/  IMAD.WIDE R14, R75.reuse, 0x2, R64 ;  /* 0x000000024b0e7825 */ /* 0x040fe400078e0240 */
[----:B------:R-:W5:Y:S02]  /*2be0*/  LDG.E.U16 R12, desc[UR28][R12.64] ;  /* 0x0000001c0c0c7981 */ /* 0x000f64000c1e1500 */
[C---:B------:R-:W-:Y:S02]  /*2bf0*/  IMAD.WIDE R16, R75.reuse, 0x2, R62 ;  /* 0x000000024b107825 */ /* 0x040fe400078e023e */
[----:B------:R-:W5:Y:S02]  /*2c00*/  LDG.E.U16 R14, desc[UR28][R14.64] ;  /* 0x0000001c0e0e7981 */ /* 0x000f64000c1e1500 */
[----:B------:R-:W-:-:S02]  /*2c10*/  IMAD.WIDE R18, R75, 0x2, R58 ;  /* 0x000000024b127825 */ /* 0x000fc400078e023a */
[----:B------:R-:W5:Y:S04]  /*2c20*/  LDG.E.U16 R16, desc[UR28][R16.64] ;  /* 0x0000001c10107981 */ /* 0x000f68000c1e1500 */
[----:B------:R-:W5:Y:S01]  /*2c30*/  LDG.E.U16 R18, desc[UR28][R18.64] ;  /* 0x0000001c12127981 */ /* 0x000f62000c1e1500 */
[----:B------:R-:W-:Y:S02]  /*2c40*/  UMOV UR10, 0x1 ;  /* 0x00000001000a7882 */ /* 0x000fe40000000000 */
[----:B------:R-:W-:-:S04]  /*2c50*/  @!UP0 UIADD3 UR10, UPT, UPT, -UR10, 0x100000, URZ ;  /* 0x001000000a0a8890 */ /* 0x000fc8000fffe1ff */
[----:B------:R-:W-:Y:S02]  /*2c60*/  @!UP0 USHF.L.U32 UR11, UR10, 0xb, URZ ;  /* 0x0000000b0a0b8899 */ /* 0x000fe400080006ff */
[----:B------:R-:W-:Y:S01]  /*2c70*/  @!UP0 USHF.L.U32 UR10, UR10, 0x1, URZ ;  /* 0x000000010a0a8899 */ /* 0x000fe200080006ff */
[----:B------:R-:W-:Y:S01]  /*2c80*/  VOTEU.ALL UP2, P1 ;  /* 0x0000000000ff7886 */ /* 0x000fe20000840000 */
[----:B--2---:R2:W-:Y:S04]  /*2c90*/  STS.U16 [R39+UR12+0x3000], R4 ;  /* 0x0030000427007988 */ /* 0x0045e8000800040c */
[----:B---3--:R2:W-:Y:S04]  /*2ca0*/  STS.U16 [R39+UR12+0x3200], R6 ;  /* 0x0032000627007988 */ /* 0x0085e8000800040c */
[----:B----4-:R2:W-:Y:S04]  /*2cb0*/  STS.U16 [R39+UR12+0x3400], R8 ;  /* 0x0034000827007988 */ /* 0x0105e8000800040c */
[----:B-----5:R2:W-:Y:S04]  /*2cc0*/  STS.U16 [R39+UR12+0x3600], R10 ;  /* 0x0036000a27007988 */ /* 0x0205e8000800040c */
[----:B------:R2:W-:Y:S04]  /*2cd0*/  STS.U16 [R39+UR12+0x3800], R12 ;  /* 0x0038000c27007988 */ /* 0x0005e8000800040c */
[----:B------:R2:W-:Y:S04]  /*2ce0*/  STS.U16 [R39+UR12+0x3a00], R14 ;  /* 0x003a000e27007988 */ /* 0x0005e8000800040c */
[----:B------:R2:W-:Y:S04]  /*2cf0*/  STS.U16 [R39+UR12+0x3c00], R16 ;  /* 0x003c001027007988 */ /* 0x0005e8000800040c */
[----:B------:R2:W-:Y:S01]  /*2d00*/  STS.U16 [R39+UR12+0x3e00], R18 ;  /* 0x003e001227007988 */ /* 0x0005e2000800040c */
[----:B------:R3:W-:Y:S06]  /*2d10*/  MEMBAR.ALL.CTA ;  /* 0x0000000000007992 */ /* 0x0007ec0000008000 */
[----:B---3--:R-:W-:Y:S04]  /*2d20*/  FENCE.VIEW.ASYNC.S ;  /* 0x00000000000073c6 */ /* 0x008fe80000000000 */
[----:B------:R-:W3:Y:S02]  /*2d30*/  FENCE.VIEW.ASYNC.S ;  /* 0x00000000000073c6 */ /* 0x000ee40000000000 */
[----:B---3--:R2:W3:Y:S02]  /*2d40*/  @!UP2 SYNCS.EXCH.64 URZ, [UR12+0x5010], UR10 ;  /* 0x0050100a0cffa5b2 */ /* 0x0084e40008000100 */
[----:B---3--:R-:W-:Y:S06]  /*2d50*/  BAR.SYNC.DEFER_BLOCKING 0x0 ;  /* 0x0000000000007b1d */ /* 0x008fec0000010000 */
[----:B--2---:R-:W-:Y:S05]  /*2d60*/  BRA.U UP1, `(.L_x_13) ;  /* 0x00000001013c7547 */ /* 0x004fea000b800000 */
[----:B------:R-:W-:Y:S01]  /*2d70*/  UIADD3 UR10, UPT, UPT, UR12, 0x5010, URZ ;  /* 0x000050100c0a7890 */ /* 0x000fe2000fffe0ff */
[----:B------:R-:W-:Y:S01]  /*2d80*/  UMOV UR26, UR38 ;  /* 0x00000026001a7c82 */ /* 0x000fe20008000000 */
[----:B------:R-:W-:Y:S01]  /*2d90*/  UMOV UR27, 0x40004040 ;  /* 0x40004040001b7882 */ /* 0x000fe20000000000 */
[----:B------:R-:W-:Y:S01]  /*2da0*/  UMOV UR24, UR4 ;  /* 0x0000000400187c82 */ /* 0x000fe20008000000 */
[----:B------:R-:W-:Y:S01]  /*2db0*/  UMOV UR25, 0x80004020 ;  /* 0x8000402000197882 */ /* 0x000fe20000000000 */
[----:B------:R-:W-:Y:S01]  /*2dc0*/  UMOV UR30, 0x0 ;  /* 0x00000000001e7882 */ /* 0x000fe20000000000 */
[----:B------:R-:W-:Y:S01]  /*2dd0*/  UMOV UR31, 0x8108010 ;  /* 0x08108010001f7882 */ /* 0x000fe20000000000 */
[----:B------:R-:W-:Y:S01]  /*2de0*/  UMOV UR11, URZ ;  /* 0x000000ff000b7c82 */ /* 0x000fe20008000000 */
[----:B------:R-:W-:Y:S01]  /*2df0*/  UMOV UR44, 0x0 ;  /* 0x00000000002c7882 */ /* 0x000fe20000000000 */
[----:B------:R-:W-:Y:S01]  /*2e00*/  UMOV UR45, 0x8108010 ;  /* 0x08108010002d7882 */ /* 0x000fe20000000000 */
[----:B------:R2:W-:Y:S01]  /*2e10*/  UTCHMMA gdesc[UR26], gdesc[UR24], tmem[UR14], tmem[UR30], idesc[UR31], !UPT ;  /* 0x00ff1e181a0075ea */ /* 0x0005e2000f80000e */
[----:B------:R-:W-:Y:S01]  /*2e20*/  UMOV UR10, UR10 ;  /* 0x0000000a000a7c82 */ /* 0x000fe20008000000 */
[----:B------:R2:W-:Y:S01]  /*2e30*/  UTCHMMA gdesc[UR36], gdesc[UR20], tmem[UR14], tmem[UR44], idesc[UR45], UPT ;  /* 0x00ff2c14240075ea */ /* 0x0005e2000b80000e */
[----:B------:R2:W-:Y:S01]  /*2e40*/  UTCBAR [UR10], URZ ;  /* 0x000000ff0a0073e9 */ /* 0x0005e200080000ff */
[----:B------:R-:W-:-:S02]  /*2e50*/  NOP ;  /* 0x0000000000007918 */ /* 0x000fc40000000000 */
.L_x_13:
[----:B------:R-:W3:Y:S02]  /*2e60*/  SYNCS.PHASECHK.TRANS64.TRYWAIT P2, [UR12+0x5010], RZ ;  /* 0x005010ffff0075a7 */ /* 0x000ee4000804110c */
[----:B---3--:R-:W-:Y:S05]  /*2e70*/  @!P2 BRA `(.L_x_14) ;  /* 0x0000002000c4a947 */ /* 0x008fea0003800000 */
.L_x_23:
[----:B------:R-:W-:Y:S01]  /*2e80*/  BAR.SYNC.DEFER_BLOCKING 0x0 ;  /* 0x0000000000007b1d */ /* 0x000fe20000010000 */
[----:B------:R-:W-:-:S05]  /*2e90*/  SHF.L.U32 R85, R85, 0x1f, RZ ;  /* 0x0000001f55557819 */ /* 0x000fca00000006ff */
[----:B0-----:R-:W-:Y:S01]  /*2ea0*/  LDTM.16dp32bit_t0_t15.x32 R4, tmem[UR16] ;  /* 0x00000010000479ee */ /* 0x001fe20008a80000 */
[----:B------:R-:W0:Y:S01]  /*2eb0*/  LDTM.16dp32bit_t16_t31.x32 R4, tmem[UR16+0x20] ;  /* 0x00002010000479ee */ /* 0x000e220008aa0000 */
[----:B------:R-:W3:Y:S01]  /*2ec0*/  @!P1 SYNCS.CCTL.IV [UR12+0x5010] ;  /* 0x00501000ff0099b1 */ /* 0x000ee2000800000c */
[----:B------:R-:W-:Y:S01]  /*2ed0*/  NOP ;  /* 0x0000000000007918 */ /* 0x000fe20000000000 */
[----:B01----:R-:W-:Y:S01]  /*2ee0*/  FMUL R60, R4, UR39 ;  /* 0x00000027043c7c20 */ /* 0x003fe20008400000 */
[----:B------:R-:W-:Y:S01]  /*2ef0*/  FMUL R81, R5, UR39 ;  /* 0x0000002705517c20 */ /* 0x000fe20008400000 */
[----:B------:R-:W-:Y:S01]  /*2f00*/  FMUL R76, R6, UR39 ;  /* 0x00000027064c7c20 */ /* 0x000fe20008400000 */
[----:B------:R-:W-:Y:S01]  /*2f10*/  FMUL R80, R7, UR39 ;  /* 0x0000002707507c20 */ /* 0x000fe20008400000 */
[----:B------:R-:W-:-:S03]  /*2f20*/  FMUL R83, R8, UR39 ;  /* 0x0000002708537c20 */ /* 0x000fc60008400000 */
        /* <DEDUP_REMOVED lines=40> */
[----:B------:R-:W-:-:S03]  /*31b0*/  FMUL R76, R35, UR39 ;  /* 0x00000027234c7c20 */ /* 0x000fc60008400000 */
[----:B------:R-:W-:-:S04]  /*31c0*/  FMNMX3 R81, R80, R60, R81, !PT ;  /* 0x0000003c50517276 */ /* 0x000fc80007800051 */
[----:B------:R-:W-:-:S05]  /*31d0*/  FMNMX R76, R76, R81, !PT ;  /* 0x000000514c4c7209 */ /* 0x000fca0007800000 */
[----:B------:R-:W0:Y:S02]  /*31e0*/  SHFL.BFLY PT, R60, R76, 0x10, 0x1f ;  /* 0x0e001f004c3c7f89 */ /* 0x000e2400000e0000 */
[----:B0-----:R-:W-:-:S05]  /*31f0*/  FMNMX3 R60, R76, R60, R87, !PT ;  /* 0x0000003c4c3c7276 */ /* 0x001fca0007800057 */
[--C-:B------:R-:W-:Y:S01]  /*3200*/  FFMA R4, R4, UR39, -R60.reuse ;  /* 0x0000002704047c23 */ /* 0x100fe2000800083c */
[--C-:B------:R-:W-:Y:S01]  /*3210*/  FFMA R5, R5, UR39, -R60.reuse ;  /* 0x0000002705057c23 */ /* 0x100fe2000800083c */
[--C-:B------:R-:W-:Y:S01]  /*3220*/  FFMA R6, R6, UR39, -R60.reuse ;  /* 0x0000002706067c23 */ /* 0x100fe2000800083c */
[--C-:B------:R-:W-:Y:S01]  /*3230*/  FFMA R7, R7, UR39, -R60.reuse ;  /* 0x0000002707077c23 */ /* 0x100fe2000800083c */
[----:B------:R-:W-:Y:S01]  /*3240*/  FMUL R4, R4, 1.4426950216293334961 ;  /* 0x3fb8aa3b04047820 */ /* 0x000fe20000400000 */
[----:B------:R-:W-:Y:S01]  /*3250*/  FMUL R93, R5, 1.4426950216293334961 ;  /* 0x3fb8aa3b055d7820 */ /* 0x000fe20000400000 */
[----:B------:R-:W-:Y:S01]  /*3260*/  FMUL R5, R6, 1.4426950216293334961 ;  /* 0x3fb8aa3b06057820 */ /* 0x000fe20000400000 */
[----:B------:R-:W-:Y:S01]  /*3270*/  FMUL R7, R7, 1.4426950216293334961 ;  /* 0x3fb8aa3b07077820 */ /* 0x000fe20000400000 */
[--C-:B------:R-:W-:Y:S01]  /*3280*/  FFMA R8, R8, UR39, -R60.reuse ;  /* 0x0000002708087c23 */ /* 0x100fe2000800083c */
[--C-:B------:R-:W-:Y:S01]  /*3290*/  FFMA R9, R9, UR39, -R60.reuse ;  /* 0x0000002709097c23 */ /* 0x100fe2000800083c */
[----:B------:R-:W-:Y:S01]  /*32a0*/  MUFU.EX2 R4, R4 ;  /* 0x0000000400047308 */ /* 0x000fe20000000800 */
[--C-:B------:R-:W-:Y:S01]  /*32b0*/  FFMA R10, R10, UR39, -R60.reuse ;  /* 0x000000270a0a7c23 */ /* 0x100fe2000800083c */
[----:B------:R-:W-:Y:S01]  /*32c0*/  FMUL R8, R8, 1.4426950216293334961 ;  /* 0x3fb8aa3b08087820 */ /* 0x000fe20000400000 */
[----:B------:R-:W-:Y:S01]  /*32d0*/  FMUL R9, R9, 1.4426950216293334961 ;  /* 0x3fb8aa3b09097820 */ /* 0x000fe20000400000 */
[--C-:B------:R-:W-:Y:S01]  /*32e0*/  FFMA R11, R11, UR39, -R60.reuse ;  /* 0x000000270b0b7c23 */ /* 0x100fe2000800083c */
[----:B------:R-:W-:Y:S01]  /*32f0*/  FMUL R10, R10, 1.4426950216293334961 ;  /* 0x3fb8aa3b0a0a7820 */ /* 0x000fe20000400000 */
[--C-:B------:R-:W-:Y:S01]  /*3300*/  FFMA R12, R12, UR39, -R60.reuse ;  /* 0x000000270c0c7c23 */ /* 0x100fe2000800083c */
[--C-:B------:R-:W-:Y:S01]  /*3310*/  FFMA R13, R13, UR39, -R60.reuse ;  /* 0x000000270d0d7c23 */ /* 0x100fe2000800083c */
[----:B------:R-:W0:Y:S01]  /*3320*/  MUFU.EX2 R93, R93 ;  /* 0x0000005d005d7308 */ /* 0x000e220000000800 */
[----:B------:R-:W-:Y:S01]  /*3330*/  FMUL R11, R11, 1.4426950216293334961 ;  /* 0x3fb8aa3b0b0b7820 */ /* 0x000fe20000400000 */
[----:B------:R-:W-:Y:S01]  /*3340*/  FMUL R12, R12, 1.4426950216293334961 ;  /* 0x3fb8aa3b0c0c7820 */ /* 0x000fe20000400000 */
[----:B------:R-:W-:Y:S01]  /*3350*/  FMUL R13, R13, 1.4426950216293334961 ;  /* 0x3fb8aa3b0d0d7820 */ /* 0x000fe20000400000 */
[--C-:B------:R-:W-:Y:S01]  /*3360*/  FFMA R14, R14, UR39, -R60.reuse ;  /* 0x000000270e0e7c23 */ /* 0x100fe2000800083c */
[--C-:B------:R-:W-:Y:S01]  /*3370*/  FFMA R15, R15, UR39, -R60.reuse ;  /* 0x000000270f0f7c23 */ /* 0x100fe2000800083c */
[--C-:B------:R-:W-:Y:S01]  /*3380*/  FFMA R16, R16, UR39, -R60.reuse ;  /* 0x0000002710107c23 */ /* 0x100fe2000800083c */
[--C-:B------:R-:W-:Y:S01]  /*3390*/  FFMA R17, R17, UR39, -R60.reuse ;  /* 0x0000002711117c23 */ /* 0x100fe2000800083c */
[----:B------:R-:W1:Y:S01]  /*33a0*/  MUFU.EX2 R5, R5 ;  /* 0x0000000500057308 */ /* 0x000e620000000800 */
[----:B------:R-:W-:Y:S01]  /*33b0*/  FMUL R14, R14, 1.4426950216293334961 ;  /* 0x3fb8aa3b0e0e7820 */ /* 0x000fe20000400000 */
[----:B------:R-:W-:Y:S01]  /*33c0*/  FMUL R15, R15, 1.4426950216293334961 ;  /* 0x3fb8aa3b0f0f7820 */ /* 0x000fe20000400000 */
[----:B------:R-:W-:Y:S01]  /*33d0*/  FMUL R16, R16, 1.4426950216293334961 ;  /* 0x3fb8aa3b10107820 */ /* 0x000fe20000400000 */
[----:B------:R-:W-:Y:S01]  /*33e0*/  FMUL R17, R17, 1.4426950216293334961 ;  /* 0x3fb8aa3b11117820 */ /* 0x000fe20000400000 */
[--C-:B------:R-:W-:Y:S01]  /*33f0*/  FFMA R18, R18, UR39, -R60.reuse ;  /* 0x0000002712127c23 */ /* 0x100fe2000800083c */
[--C-:B------:R-:W-:Y:S01]  /*3400*/  FFMA R19, R19, UR39, -R60.reuse ;  /* 0x0000002713137c23 */ /* 0x100fe2000800083c */
[--C-:B------:R-:W-:Y:S01]  /*3410*/  FFMA R21, R21, UR39, -R60.reuse ;  /* 0x0000002715157c23 */ /* 0x100fe2000800083c */
[----:B------:R1:W4:Y:S01]  /*3420*/  MUFU.EX2 R80, R7 ;  /* 0x0000000700507308 */ /* 0x0003220000000800 */
[----:B0-----:R-:W-:Y:S01]  /*3430*/  FADD R6, R4, R93 ;  /* 0x0000005d04067221 */ /* 0x001fe20000000000 */
[----:B------:R-:W-:Y:S01]  /*3440*/  FMUL R18, R18, 1.4426950216293334961 ;  /* 0x3fb8aa3b12127820 */ /* 0x000fe20000400000 */
[----:B------:R-:W-:Y:S01]  /*3450*/  FMUL R19, R19, 1.4426950216293334961 ;  /* 0x3fb8aa3b13137820 */ /* 0x000fe20000400000 */
[--C-:B------:R-:W-:Y:S01]  /*3460*/  FFMA R20, R20, UR39, -R60.reuse ;  /* 0x0000002714147c23 */ /* 0x100fe2000800083c */
[----:B------:R-:W-:Y:S01]  /*3470*/  FMUL R21, R21, 1.4426950216293334961 ;  /* 0x3fb8aa3b15157820 */ /* 0x000fe20000400000 */
[--C-:B------:R-:W-:Y:S01]  /*3480*/  FFMA R22, R22, UR39, -R60.reuse ;  /* 0x0000002716167c23 */ /* 0x100fe2000800083c */
[----:B------:R-:W-:Y:S01]  /*3490*/  FFMA R23, R23, UR39, -R60 ;  /* 0x0000002717177c23 */ /* 0x000fe2000800083c */
[----:B------:R-:W0:Y:S01]  /*34a0*/  MUFU.EX2 R76, R8 ;  /* 0x00000008004c7308 */ /* 0x000e220000000800 */
[----:B-1----:R-:W-:Y:S01]  /*34b0*/  FADD R7, R5, R6 ;  /* 0x0000000605077221 */ /* 0x002fe20000000000 */
[----:B------:R-:W-:Y:S01]  /*34c0*/  FMUL R20, R20, 1.4426950216293334961 ;  /* 0x3fb8aa3b14147820 */ /* 0x000fe20000400000 */
[----:B------:R-:W-:Y:S01]  /*34d0*/  FMUL R22, R22, 1.4426950216293334961 ;  /* 0x3fb8aa3b16167820 */ /* 0x000fe20000400000 */
[----:B------:R-:W-:Y:S01]  /*34e0*/  FMUL R23, R23, 1.4426950216293334961 ;  /* 0x3fb8aa3b17177820 */ /* 0x000fe20000400000 */
[--C-:B------:R-:W-:Y:S01]  /*34f0*/  FFMA R24, R24, UR39, -R60.reuse ;  /* 0x0000002718187c23 */ /* 0x100fe2000800083c */
[--C-:B------:R-:W-:Y:S01]  /*3500*/  FFMA R25, R25, UR39, -R60.reuse ;  /* 0x0000002719197c23 */ /* 0x100fe2000800083c */
[--C-:B------:R-:W-:Y:S01]  /*3510*/  FFMA R26, R26, UR39, -R60.reuse ;  /* 0x000000271a1a7c23 */ /* 0x100fe2000800083c */
[----:B------:R-:W1:Y:S01]  /*3520*/  MUFU.EX2 R83, R9 ;  /* 0x0000000900537308 */ /* 0x000e620000000800 */
[----:B----4-:R-:W-:Y:S01]  /*3530*/  FADD R7, R80, R7 ;  /* 0x0000000750077221 */ /* 0x010fe20000000000 */
[----:B------:R-:W-:Y:S01]  /*3540*/  FMUL R24, R24, 1.4426950216293334961 ;  /* 0x3fb8aa3b18187820 */ /* 0x000fe20000400000 */
[----:B------:R-:W-:Y:S01]  /*3550*/  FMUL R25, R25, 1.4426950216293334961 ;  /* 0x3fb8aa3b19197820 */ /* 0x000fe20000400000 */
[----:B------:R-:W-:Y:S01]  /*3560*/  FMUL R26, R26, 1.4426950216293334961 ;  /* 0x3fb8aa3b1a1a7820 */ /* 0x000fe20000400000 */
[--C-:B------:R-:W-:Y:S01]  /*3570*/  FFMA R27, R27, UR39, -R60.reuse ;  /* 0x000000271b1b7c23 */ /* 0x100fe2000800083c */
[--C-:B------:R-:W-:Y:S01]  /*3580*/  FFMA R28, R28, UR39, -R60.reuse ;  /* 0x000000271c1c7c23 */ /* 0x100fe2000800083c */
[--C-:B------:R-:W-:Y:S01]  /*3590*/  FFMA R29, R29, UR39, -R60.reuse ;  /* 0x000000271d1d7c23 */ /* 0x100fe2000800083c */
[----:B------:R-:W4:Y:S01]  /*35a0*/  MUFU.EX2 R81, R10 ;  /* 0x0000000a00517308 */ /* 0x000f220000000800 */
[----:B0-----:R-:W-:Y:S01]  /*35b0*/  FADD R6, R76, R7 ;  /* 0x000000074c067221 */ /* 0x001fe20000000000 */
[----:B------:R-:W-:Y:S01]  /*35c0*/  FMUL R27, R27, 1.4426950216293334961 ;  /* 0x3fb8aa3b1b1b7820 */ /* 0x000fe20000400000 */
[----:B------:R-:W-:Y:S01]  /*35d0*/  FMUL R28, R28, 1.4426950216293334961 ;  /* 0x3fb8aa3b1c1c7820 */ /* 0x000fe20000400000 */
[----:B------:R-:W-:Y:S01]  /*35e0*/  FMUL R29, R29, 1.4426950216293334961 ;  /* 0x3fb8aa3b1d1d7820 */ /* 0x000fe20000400000 */
[--C-:B------:R-:W-:Y:S01]  /*35f0*/  FFMA R30, R30, UR39, -R60.reuse ;  /* 0x000000271e1e7c23 */ /* 0x100fe2000800083c */
        /* <DEDUP_REMOVED lines=9> */
[----:B------:R-:W-:Y:S01]  /*3690*/  FFMA R35, R35, UR39, -R60 ;  /* 0x0000002723237c23 */ /* 0x000fe2000800083c */
[----:B------:R-:W1:Y:S01]  /*36a0*/  MUFU.EX2 R82, R12 ;  /* 0x0000000c00527308 */ /* 0x000e620000000800 */
[----:B----4-:R-:W-:Y:S01]  /*36b0*/  FADD R7, R81, R6 ;  /* 0x0000000651077221 */ /* 0x010fe20000000000 */
[----:B------:R-:W-:Y:S01]  /*36c0*/  FMUL R33, R33, 1.4426950216293334961 ;  /* 0x3fb8aa3b21217820 */ /* 0x000fe20000400000 */
[----:B------:R-:W-:Y:S01]  /*36d0*/  FMUL R34, R34, 1.4426950216293334961 ;  /* 0x3fb8aa3b22227820 */ /* 0x000fe20000400000 */
[----:B------:R-:W-:Y:S01]  /*36e0*/  FMUL R35, R35, 1.4426950216293334961 ;  /* 0x3fb8aa3b23237820 */ /* 0x000fe20000400000 */
[----:B------:R-:W-:-:S03]  /*36f0*/  F2FP.F16.F32.PACK_AB R4, R93, R4 ;  /* 0x000000045d04723e */ /* 0x000fc600000000ff */
[----:B------:R-:W4:Y:S01]  /*3700*/  MUFU.EX2 R89, R13 ;  /* 0x0000000d00597308 */ /* 0x000f220000000800 */
[----:B0-----:R-:W-:-:S07]  /*3710*/  FADD R7, R84, R7 ;  /* 0x0000000754077221 */ /* 0x001fce0000000000 */
[----:B------:R-:W0:Y:S01]  /*3720*/  MUFU.EX2 R86, R14 ;  /* 0x0000000e00567308 */ /* 0x000e220000000800 */
[----:B-1----:R-:W-:-:S07]  /*3730*/  FADD R6, R82, R7 ;  /* 0x0000000752067221 */ /* 0x002fce0000000000 */
[----:B------:R-:W1:Y:S01]  /*3740*/  MUFU.EX2 R91, R15 ;  /* 0x0000000f005b7308 */ /* 0x000e620000000800 */
[----:B----4-:R-:W-:-:S07]  /*3750*/  FADD R7, R89, R6 ;  /* 0x0000000659077221 */ /* 0x010fce0000000000 */
        /* <DEDUP_REMOVED lines=8> */
[----:B------:R-:W-:Y:S01]  /*37e0*/  MUFU.EX2 R99, R21 ;  /* 0x0000001500637308 */ /* 0x000fe20000000800 */
[----:B-1----:R-:W-:-:S07]  /*37f0*/  FADD R6, R90, R7 ;  /* 0x000000075a067221 */ /* 0x002fce0000000000 */
[----:B------:R-:W0:Y:S01]  /*3800*/  MUFU.EX2 R92, R20 ;  /* 0x00000014005c7308 */ /* 0x000e220000000800 */
[----:B----4-:R-:W-:Y:S01]  /*3810*/  FADD R7, R97, R6 ;  /* 0x0000000661077221 */ /* 0x010fe20000000000 */
[----:B------:R-:W-:-:S04]  /*3820*/  FADD R6, -R60, R87 ;  /* 0x000000573c067221 */ /* 0x000fc80000000100 */
[----:B------:R-:W-:Y:S02]  /*3830*/  FMUL R6, R6, 1.4426950216293334961 ;  /* 0x3fb8aa3b06067820 */ /* 0x000fe40000400000 */
[----:B------:R-:W1:Y:S08]  /*3840*/  MUFU.EX2 R94, R22 ;  /* 0x00000016005e7308 */ /* 0x000e700000000800 */
[----:B------:R-:W3:Y:S01]  /*3850*/  MUFU.EX2 R21, R6 ;  /* 0x0000000600157308 */ /* 0x000ee20000000800 */
[----:B0-----:R-:W-:-:S04]  /*3860*/  FADD R8, R92, R7 ;  /* 0x000000075c087221 */ /* 0x001fc80000000000 */
[----:B------:R-:W-:-:S03]  /*3870*/  FADD R7, R99, R8 ;  /* 0x0000000863077221 */ /* 0x000fc60000000000 */
[----:B------:R-:W0:Y:S01]  /*3880*/  MUFU.EX2 R101, R23 ;  /* 0x0000001700657308 */ /* 0x000e220000000800 */
[----:B-1----:R-:W-:-:S07]  /*3890*/  FADD R8, R94, R7 ;  /* 0x000000075e087221 */ /* 0x002fce0000000000 */
[----:B------:R-:W1:Y:S01]  /*38a0*/  MUFU.EX2 R96, R24 ;  /* 0x0000001800607308 */ /* 0x000e620000000800 */
[----:B---3--:R3:W-:Y:S01]  /*38b0*/  STSM.16.M88 [R2+0x3000], R21 ;  /* 0x0030001502007844 */ /* 0x0087e20000000000 */
[----:B------:R-:W-:Y:S01]  /*38c0*/  BAR.SYNC.DEFER_BLOCKING 0x0 ;  /* 0x0000000000007b1d */ /* 0x000fe20000010000 */
[----:B0-----:R-:W-:-:S05]  /*38d0*/  FADD R7, R101, R8 ;  /* 0x0000000865077221 */ /* 0x001fca0000000000 */
[----:B------:R-:W0:Y:S01]  /*38e0*/  MUFU.EX2 R103, R25 ;  /* 0x0000001900677308 */ /* 0x000e220000000800 */
[----:B-1----:R-:W-:-:S07]  /*38f0*/  FADD R8, R96, R7 ;  /* 0x0000000760087221 */ /* 0x002fce0000000000 */
[----:B------:R-:W1:Y:S08]  /*3900*/  MUFU.EX2 R26, R26 ;  /* 0x0000001a001a7308 */ /* 0x000e700000000800 */
[----:B------:R-:W4:Y:S01]  /*3910*/  MUFU.EX2 R27, R27 ;  /* 0x0000001b001b7308 */ /* 0x000f220000000800 */
[----:B0-----:R-:W-:Y:S01]  /*3920*/  FADD R7, R103, R8 ;  /* 0x0000000867077221 */ /* 0x001fe20000000000 */
[----:B------:R3:W0:Y:S01]  /*3930*/  LDSM.16.M88 R20, [R40+UR12+0x3000] ;  /* 0x0030000c2814783b */ /* 0x0006220008000000 */
[----:B------:R-:W5:Y:S05]  /*3940*/  SYNCS.PHASECHK.TRANS64.TRYWAIT P2, [UR15], R85 ;  /* 0x00000055ff0075a7 */ /* 0x000f6a000804110f */
[----:B------:R-:W2:Y:S01]  /*3950*/  MUFU.EX2 R28, R28 ;  /* 0x0000001c001c7308 */ /* 0x000ea20000000800 */
[----:B-1----:R-:W-:-:S07]  /*3960*/  FADD R6, R26, R7 ;  /* 0x000000071a067221 */ /* 0x002fce0000000000 */
[----:B------:R-:W1:Y:S01]  /*3970*/  MUFU.EX2 R29, R29 ;  /* 0x0000001d001d7308 */ /* 0x000e620000000800 */
[----:B----4-:R-:W-:-:S07]  /*3980*/  FADD R7, R27, R6 ;  /* 0x000000061b077221 */ /* 0x010fce0000000000 */
[----:B------:R-:W4:Y:S01]  /*3990*/  MUFU.EX2 R30, R30 ;  /* 0x0000001e001e7308 */ /* 0x000f220000000800 */
[----:B--2---:R-:W-:-:S07]  /*39a0*/  FADD R6, R28, R7 ;  /* 0x000000071c067221 */ /* 0x004fce0000000000 */
        /* <DEDUP_REMOVED lines=9> */
[----:B----4-:R-:W-:-:S04]  /*3a40*/  FADD R7, R33, R6 ;  /* 0x0000000621077221 */ /* 0x010fc80000000000 */
[----:B--2---:R-:W-:-:S04]  /*3a50*/  FADD R22, R34, R7 ;  /* 0x0000000722167221 */ /* 0x004fc80000000000 */
[----:B-1----:R-:W-:-:S05]  /*3a60*/  FADD R22, R35, R22 ;  /* 0x0000001623167221 */ /* 0x002fca0000000000 */
[----:B------:R3:W1:Y:S01]  /*3a70*/  SHFL.BFLY PT, R23, R22, 0x10, 0x1f ;  /* 0x0e001f0016177f89 */ /* 0x00066200000e0000 */
[----:B0----5:R-:W-:Y:S05]  /*3a80*/  @!P2 BRA `(.L_x_15) ;  /* 0x0000001400cca947 */ /* 0x021fea0003800000 */
.L_x_24:
[----:B------:R-:W-:-:S04]  /*3a90*/  IMAD.WIDE R6, R77, 0x2, R56 ;  /* 0x000000024d067825 */ /* 0x000fc800078e0238 */
[C---:B------:R-:W-:Y:S01]  /*3aa0*/  IMAD.WIDE R8, R77.reuse, 0x2, R52 ;  /* 0x000000024d087825 */ /* 0x040fe200078e0234 */
[----:B------:R0:W2:Y:S03]  /*3ab0*/  LDG.E.U16 R98, desc[UR28][R6.64] ;  /* 0x0000001c06627981 */ /* 0x0000a6000c1e1500 */
[C---:B------:R-:W-:Y:S01]  /*3ac0*/  IMAD.WIDE R10, R77.reuse, 0x2, R48 ;  /* 0x000000024d0a7825 */ /* 0x040fe200078e0230 */
[----:B------:R4:W5:Y:S03]  /*3ad0*/  LDG.E.U16 R102, desc[UR28][R8.64] ;  /* 0x0000001c08667981 */ /* 0x000966000c1e1500 */
[C---:B------:R-:W-:Y:S01]  /*3ae0*/  IMAD.WIDE R12, R77.reuse, 0x2, R44 ;  /* 0x000000024d0c7825 */ /* 0x040fe200078e022c */
[----:B------:R3:W5:Y:S03]  /*3af0*/  LDG.E.U16 R106, desc[UR28][R10.64] ;  /* 0x0000001c0a6a7981 */ /* 0x000766000c1e1500 */
[C---:B------:R-:W-:Y:S01]  /*3b00*/  IMAD.WIDE R24, R77.reuse, 0x2, R42 ;  /* 0x000000024d187825 */ /* 0x040fe200078e022a */
[----:B------:R1:W5:Y:S03]  /*3b10*/  LDG.E.U16 R110, desc[UR28][R12.64] ;  /* 0x0000001c0c6e7981 */ /* 0x000366000c1e1500 */
[----:B------:R-:W-:-:S02]  /*3b20*/  IMAD.WIDE R14, R77, 0x2, R54 ;  /* 0x000000024d0e7825 */ /* 0x000fc400078e0236 */
[----:B------:R-:W5:Y:S02]  /*3b30*/  LDG.E.U16 R24, desc[UR28][R24.64] ;  /* 0x0000001c18187981 */ /* 0x000f64000c1e1500 */
[C---:B------:R-:W-:Y:S02]  /*3b40*/  IMAD.WIDE R16, R77.reuse, 0x2, R50 ;  /* 0x000000024d107825 */ /* 0x040fe400078e0232 */
[----:B------:R0:W5:Y:S02]  /*3b50*/  LDG.E.U16 R100, desc[UR28][R14.64] ;  /* 0x0000001c0e647981 */ /* 0x000164000c1e1500 */
[----:B------:R-:W-:Y:S02]  /*3b60*/  IMAD.WIDE R18, R77, 0x2, R46 ;  /* 0x000000024d127825 */ /* 0x000fe400078e022e */
[----:B------:R1:W5:Y:S04]  /*3b70*/  LDG.E.U16 R104, desc[UR28][R16.64] ;  /* 0x0000001c10687981 */ /* 0x000368000c1e1500 */
[----:B------:R1:W5:Y:S01]  /*3b80*/  LDG.E.U16 R108, desc[UR28][R18.64] ;  /* 0x0000001c126c7981 */ /* 0x000362000c1e1500 */
[----:B------:R-:W-:-:S02]  /*3b90*/  F2FP.F16.F32.PACK_AB R5, R80, R5 ;  /* 0x000000055005723e */ /* 0x000fc400000000ff */
[----:B0-----:R-:W-:Y:S02]  /*3ba0*/  F2FP.F16.F32.PACK_AB R6, R83, R76 ;  /* 0x0000004c5306723e */ /* 0x001fe400000000ff */
[----:B------:R-:W-:Y:S02]  /*3bb0*/  F2FP.F16.F32.PACK_AB R7, R84, R81 ;  /* 0x000000515407723e */ /* 0x000fe400000000ff */
[----:B----4-:R-:W-:Y:S02]  /*3bc0*/  F2FP.F16.F32.PACK_AB R8, R89, R82 ;  /* 0x000000525908723e */ /* 0x010fe400000000ff */
[----:B------:R-:W-:Y:S02]  /*3bd0*/  F2FP.F16.F32.PACK_AB R9, R91, R86 ;  /* 0x000000565b09723e */ /* 0x000fe400000000ff */
[----:B---3--:R-:W-:Y:S02]  /*3be0*/  F2FP.F16.F32.PACK_AB R10, R95, R88 ;  /* 0x000000585f0a723e */ /* 0x008fe400000000ff */
[----:B------:R-:W-:-:S02]  /*3bf0*/  F2FP.F16.F32.PACK_AB R11, R97, R90 ;  /* 0x0000005a610b723e */ /* 0x000fc400000000ff */
[----:B-1----:R-:W-:Y:S02]  /*3c00*/  F2FP.F16.F32.PACK_AB R12, R99, R92 ;  /* 0x0000005c630c723e */ /* 0x002fe400000000ff */
[----:B------:R-:W-:Y:S02]  /*3c10*/  F2FP.F16.F32.PACK_AB R13, R101, R94 ;  /* 0x0000005e650d723e */ /* 0x000fe400000000ff */
[----:B------:R-:W-:Y:S02]  /*3c20*/  F2FP.F16.F32.PACK_AB R14, R103, R96 ;  /* 0x00000060670e723e */ /* 0x000fe400000000ff */
[----:B------:R-:W-:Y:S02]  /*3c30*/  F2FP.F16.F32.PACK_AB R15, R27, R26 ;  /* 0x0000001a1b0f723e */ /* 0x000fe400000000ff */
[----:B------:R-:W-:Y:S02]  /*3c40*/  F2FP.F16.F32.PACK_AB R16, R29, R28 ;  /* 0x0000001c1d10723e */ /* 0x000fe400000000ff */
[----:B------:R-:W-:-:S02]  /*3c50*/  F2FP.F16.F32.PACK_AB R17, R31, R30 ;  /* 0x0000001e1f11723e */ /* 0x000fc400000000ff */
[----:B------:R-:W-:Y:S02]  /*3c60*/  F2FP.F16.F32.PACK_AB R18, R33, R32 ;  /* 0x000000202112723e */ /* 0x000fe400000000ff */
[----:B------:R-:W-:-:S04]  /*3c70*/  F2FP.F16.F32.PACK_AB R19, R35, R34 ;  /* 0x000000222313723e */ /* 0x000fc800000000ff */
[----:B------:R-:W-:Y:S01]  /*3c80*/  STTM.16dp32bit_t0_t15.x16 tmem[UR19], R4 ;  /* 0x00000004000079ed */ /* 0x000fe20008a00013 */
[----:B------:R-:W-:Y:S01]  /*3c90*/  STTM.16dp32bit_t16_t31.x16 tmem[UR19+0x10], R4 ;  /* 0x00001004000079ed */ /* 0x000fe20008a20013 */
[----:B------:R-:W-:Y:S01]  /*3ca0*/  ULEA UR15, UR33, UR12, 0x3 ;  /* 0x0000000c210f7291 */ /* 0x000fe2000f8e18ff */
[----:B------:R-:W-:Y:S01]  /*3cb0*/  FADD R22, R22, R23 ;  /* 0x0000001716167221 */ /* 0x000fe20000000000 */
[----:B------:R-:W-:Y:S02]  /*3cc0*/  UMOV UR6, UR7 ;  /* 0x0000000700067c82 */ /* 0x000fe40008000000 */
[----:B------:R-:W-:Y:S01]  /*3cd0*/  UIADD3 UR15, UPT, UPT, UR15, 0x5000, URZ ;  /* 0x000050000f0f7890 */ /* 0x000fe2000fffe0ff */
[----:B--2---:R0:W-:Y:S04]  /*3ce0*/  STS.U16 [R39+UR12+0x4000], R98 ;  /* 0x0040006227007988 */ /* 0x0041e8000800040c */
[----:B-----5:R0:W-:Y:S04]  /*3cf0*/  STS.U16 [R39+UR12+0x4400], R102 ;  /* 0x0044006627007988 */ /* 0x0201e8000800040c */
[----:B------:R0:W-:Y:S04]  /*3d00*/  STS.U16 [R39+UR12+0x4800], R106 ;  /* 0x0048006a27007988 */ /* 0x0001e8000800040c */
[----:B------:R0:W-:Y:S04]  /*3d10*/  STS.U16 [R39+UR12+0x4c00], R110 ;  /* 0x004c006e27007988 */ /* 0x0001e8000800040c */
[----:B------:R0:W-:Y:S04]  /*3d20*/  STS.U16 [R41+UR12+0x4e00], R24 ;  /* 0x004e001829007988 */ /* 0x0001e8000800040c */
[----:B------:R0:W-:Y:S04]  /*3d30*/  STS.U16 [R41+UR12+0x4200], R100 ;  /* 0x0042006429007988 */ /* 0x0001e8000800040c */
[----:B------:R0:W-:Y:S04]  /*3d40*/  STS.U16 [R41+UR12+0x4600], R104 ;  /* 0x0046006829007988 */ /* 0x0001e8000800040c */
[----:B------:R0:W-:Y:S01]  /*3d50*/  STS.U16 [R41+UR12+0x4a00], R108 ;  /* 0x004a006c29007988 */ /* 0x0001e2000800040c */
[----:B------:R-:W1:Y:S02]  /*3d60*/  FENCE.VIEW.ASYNC.T ;  /* 0x00000000000073c6 */ /* 0x000e640000000200 */
[----:B-1----:R-:W-:Y:S06]  /*3d70*/  BAR.SYNC.DEFER_BLOCKING 0x0 ;  /* 0x0000000000007b1d */ /* 0x002fec0000010000 */
[----:B------:R-:W1:Y:S01]  /*3d80*/  LDTM.x16 R4, tmem[UR23] ;  /* 0x00000017000479ee */ /* 0x000e620008240000 */
[----:B------:R-:W-:Y:S01]  /*3d90*/  NOP ;  /* 0x0000000000007918 */ /* 0x000fe20000000000 */
[C---:B-1----:R-:W-:Y:S01]  /*3da0*/  FMUL R4, R20.reuse, R4 ;  /* 0x0000000414047220 */ /* 0x042fe20000400000 */
        /* <DEDUP_REMOVED lines=15> */
[----:B------:R0:W-:Y:S01]  /*3ea0*/  STTM.x16 tmem[UR23], R4 ;  /* 0x00000004000079ed */ /* 0x0001e20008240017 */
[----:B------:R-:W1:Y:S02]  /*3eb0*/  FENCE.VIEW.ASYNC.T ;  /* 0x00000000000073c6 */ /* 0x000e640000000200 */
[----:B-1----:R-:W-:Y:S06]  /*3ec0*/  BAR.SYNC.DEFER_BLOCKING 0x0 ;  /* 0x0000000000007b1d */ /* 0x002fec0000010000 */
[----:B------:R1:W-:Y:S06]  /*3ed0*/  MEMBAR.ALL.CTA ;  /* 0x0000000000007992 */ /* 0x0003ec0000008000 */
[----:B-1----:R-:W1:Y:S02]  /*3ee0*/  FENCE.VIEW.ASYNC.S ;  /* 0x00000000000073c6 */ /* 0x002e640000000000 */
[----:B-1----:R-:W-:Y:S06]  /*3ef0*/  BAR.SYNC.DEFER_BLOCKING 0x0 ;  /* 0x0000000000007b1d */ /* 0x002fec0000010000 */
[----:B------:R-:W-:Y:S05]  /*3f00*/  BRA.U UP1, `(.L_x_16) ;  /* 0x0000000101587547 */ /* 0x000fea000b800000 */
[----:B------:R-:W-:Y:S02]  /*3f10*/  UIADD3 UR30, UPT, UPT, UR13, 0x68, URZ ;  /* 0x000000680d1e7890 */ /* 0x000fe4000fffe0ff */
[----:B------:R-:W-:Y:S02]  /*3f20*/  UIADD3 UR31, UPT, UPT, UR13, 0x70, URZ ;  /* 0x000000700d1f7890 */ /* 0x000fe4000fffe0ff */
[----:B------:R-:W-:Y:S01]  /*3f30*/  UIADD3 UR48, UPT, UPT, UR13, 0x78, URZ ;  /* 0x000000780d307890 */ /* 0x000fe2000fffe0ff */
[----:B------:R-:W-:Y:S01]  /*3f40*/  UMOV UR26, 0x0 ;  /* 0x00000000001a7882 */ /* 0x000fe20000000000 */
[----:B------:R-:W-:Y:S01]  /*3f50*/  UMOV UR27, 0x8080010 ;  /* 0x08080010001b7882 */ /* 0x000fe20000000000 */
[----:B------:R-:W-:Y:S01]  /*3f60*/  UMOV UR24, UR32 ;  /* 0x0000002000187c82 */ /* 0x000fe20008000000 */
[----:B------:R-:W-:Y:S01]  /*3f70*/  UMOV UR25, 0x40004040 ;  /* 0x4000404000197882 */ /* 0x000fe20000000000 */
[----:B------:R-:W-:Y:S01]  /*3f80*/  UMOV UR44, 0x0 ;  /* 0x00000000002c7882 */ /* 0x000fe20000000000 */
[----:B------:R-:W-:Y:S01]  /*3f90*/  UMOV UR45, 0x8080010 ;  /* 0x08080010002d7882 */ /* 0x000fe20000000000 */
[----:B------:R-:W-:Y:S01]  /*3fa0*/  UMOV UR46, 0x0 ;  /* 0x00000000002e7882 */ /* 0x000fe20000000000 */
[----:B------:R-:W-:Y:S01]  /*3fb0*/  UMOV UR47, 0x8080010 ;  /* 0x08080010002f7882 */ /* 0x000fe20000000000 */
[----:B------:R-:W-:Y:S01]  /*3fc0*/  UMOV UR10, UR15 ;  /* 0x0000000f000a7c82 */ /* 0x000fe20008000000 */
[----:B------:R-:W-:Y:S01]  /*3fd0*/  UMOV UR11, URZ ;  /* 0x000000ff000b7c82 */ /* 0x000fe20008000000 */
[----:B------:R1:W-:Y:S01]  /*3fe0*/  UTCHMMA tmem[UR17], gdesc[UR24], tmem[UR13], tmem[UR26], idesc[UR27], UPT ;  /* 0x00ff1a18110079ea */ /* 0x0003e2000b80000d */
        /* <DEDUP_REMOVED lines=8> */
.L_x_16:
[----:B------:R-:W-:Y:S01]  /*4070*/  UIADD3 UR33, UPT, UPT, UR33, 0x1, URZ ;  /* 0x0000000121217890 */ /* 0x000fe2000fffe0ff */
[----:B------:R-:W-:Y:S01]  /*4080*/  FFMA R74, R21, R74, R22 ;  /* 0x0000004a154a7223 */ /* 0x000fe20000000016 */
[----:B------:R-:W-:Y:S01]  /*4090*/  UIADD3 UR8, UPT, UPT, UR8, 0x40, URZ ;  /* 0x0000004008087890 */ /* 0x000fe2000fffe0ff */
[----:B------:R-:W-:Y:S01]  /*40a0*/  IADD3 R77, PT, PT, R77, UR22, RZ ;  /* 0x000000164d4d7c10 */ /* 0x000fe2000fffe0ff */
[----:B------:R-:W-:Y:S01]  /*40b0*/  UISETP.GT.AND UP2, UPT, UR33, 0x1, UPT ;  /* 0x000000012100788c */ /* 0x000fe2000bf44270 */
[----:B------:R-:W-:Y:S02]  /*40c0*/  IADD3 R75, PT, PT, R61, R75, RZ ;  /* 0x0000004b3d4b7210 */ /* 0x000fe40007ffe0ff */
[----:B------:R-:W-:Y:S01]  /*40d0*/  MOV R85, UR6 ;  /* 0x0000000600557c02 */ /* 0x000fe20008000f00 */
[----:B-1----:R-:W-:Y:S01]  /*40e0*/  USEL UR7, URZ, 0x1, !UP2 ;  /* 0x00000001ff077887 */ /* 0x002fe2000d000000 */
[----:B------:R-:W-:Y:S01]  /*40f0*/  MOV R87, R60 ;  /* 0x0000003c00577202 */ /* 0x000fe20000000f00 */
[----:B------:R-:W-:-:S02]  /*4100*/  USEL UR33, UR33, URZ, !UP2 ;  /* 0x000000ff21217287 */ /* 0x000fc4000d000000 */
[----:B------:R-:W-:Y:S02]  /*4110*/  UISETP.GE.AND UP2, UPT, UR8, UR18, UPT ;  /* 0x000000120800728c */ /* 0x000fe4000bf46270 */
[----:B------:R-:W-:-:S07]  /*4120*/  ULOP3.LUT UR7, UR6, UR7, URZ, 0x3c, !UPT ;  /* 0x0000000706077292 */ /* 0x000fce000f8e3cff */
[----:B------:R-:W-:Y:S05]  /*4130*/  BRA.U !UP2, `(.L_x_17) ;  /* 0xffffffe90a807547 */ /* 0x000fea000b83ffff */
.L_x_12:
[----:B------:R-:W1:Y:S01]  /*4140*/  LDCU UR4, c[0x0][0x3f0] ;  /* 0x00007e00ff0477ac */ /* 0x000e620008000800 */
[----:B------:R-:W-:Y:S01]  /*4150*/  FSETP.GEU.AND P3, PT, R74, 1.175494350822287508e-38, PT ;  /* 0x008000004a00780b */ /* 0x000fe20003f6e000 */
[----:B-1----:R-:W-:-:S09]  /*4160*/  UISETP.GE.AND UP0, UPT, UR4, 0x1, UPT ;  /* 0x000000010400788c */ /* 0x002fd2000bf06270 */
[----:B------:R-:W-:Y:S05]  /*4170*/  BRA.U !UP0, `(.L_x_18) ;  /* 0x0000000108107547 */ /* 0x000fea000b800000 */
[----:B------:R-:W-:-:S06]  /*4180*/  USHF.L.U32 UR6, UR6, 0x1f, URZ ;  /* 0x0000001f06067899 */ /* 0x000fcc00080006ff */
[----:B0--3--:R-:W-:-:S04]  /*4190*/  MOV R4, UR6 ;  /* 0x0000000600047c02 */ /* 0x009fc80008000f00 */
[----:B------:R-:W0:Y:S02]  /*41a0*/  SYNCS.PHASECHK.TRANS64.TRYWAIT P2, [UR15], R4 ;  /* 0x00000004ff0075a7 */ /* 0x000e24000804110f */
[----:B0-----:R-:W-:Y:S05]  /*41b0*/  @!P2 BRA `(.L_x_19) ;  /* 0x00000010000ca947 */ /* 0x001fea0003800000 */
.L_x_18:
[----:B------:R-:W-:Y:S01]  /*41c0*/  BAR.SYNC.DEFER_BLOCKING 0x0 ;  /* 0x0000000000007b1d */ /* 0x000fe20000010000 */
[----:B0--3--:R-:W-:Y:S01]  /*41d0*/  HFMA2 R5, -RZ, RZ, 1.443359375, -0.2030029296875 ;  /* 0x3dc6b27fff057431 */ /* 0x009fe200000001ff */
[----:B------:R-:W-:Y:S02]  /*41e0*/  LOP3.LUT R0, R0, 0x80, RZ, 0xc0, !PT ;  /* 0x0000008000007812 */ /* 0x000fe400078ec0ff */
[----:B------:R-:W-:Y:S02]  /*41f0*/  LEA R42, R38, UR12, 0x4 ;  /* 0x0000000c262a7c11 */ /* 0x000fe4000f8e20ff */
[----:B------:R-:W-:Y:S02]  /*4200*/  LEA R24, R0, UR12, 0x5 ;  /* 0x0000000c00187c11 */ /* 0x000fe4000f8e28ff */
[----:B------:R-:W0:Y:S01]  /*4210*/  LDC R44, c[0x0][0x3e8] ;  /* 0x0000fa00ff2c7b82 */ /* 0x000e220000000800 */
[----:B------:R-:W-:Y:S01]  /*4220*/  FSEL R0, RZ, -23, P3 ;  /* 0xc1b80000ff007808 */ /* 0x000fe20001800000 */
[----:B------:R-:W1:Y:S01]  /*4230*/  LDCU.64 UR4, c[0x0][0x3e0] ;  /* 0x00007c00ff0477ac */ /* 0x000e620008000a00 */
[----:B------:R-:W-:-:S05]  /*4240*/  LEA R37, R37, R24, 0x4 ;  /* 0x0000001825257211 */ /* 0x000fca00078e20ff */
[----:B------:R-:W2:Y:S01]  /*4250*/  LDC.64 R48, c[0x0][0x398] ;  /* 0x0000e600ff307b82 */ /* 0x000ea20000000a00 */
[----:B------:R-:W3:Y:S07]  /*4260*/  @!P1 SYNCS.CCTL.IV [UR12+0x5000] ;  /* 0x00500000ff0099b1 */ /* 0x000eee000800000c */
[----:B---3--:R-:W-:Y:S01]  /*4270*/  BAR.SYNC.DEFER_BLOCKING 0x0 ;  /* 0x0000000000007b1d */ /* 0x008fe20000010000 */
[----:B-1----:R-:W-:-:S04]  /*4280*/  UIMAD UR4, UR9, UR4, URZ ;  /* 0x00000004090472a4 */ /* 0x002fc8000f8e02ff */
[----:B------:R-:W-:Y:S01]  /*4290*/  USHF.L.U32 UR6, UR4, 0x1, URZ ;  /* 0x0000000104067899 */ /* 0x000fe200080006ff */
[----:B------:R-:W1:Y:S02]  /*42a0*/  @!P1 SYNCS.CCTL.IV [UR12+0x5008] ;  /* 0x00500800ff0099b1 */ /* 0x000e64000800000c */
[----:B-1----:R1:W-:Y:S01]  /*42b0*/  STSM.16.M88 [R2], R74 ;  /* 0x0000004a02007844 */ /* 0x0023e20000000000 */
[----:B------:R-:W-:Y:S01]  /*42c0*/  BAR.SYNC.DEFER_BLOCKING 0x0 ;  /* 0x0000000000007b1d */ /* 0x000fe20000010000 */
[----:B-1----:R-:W-:-:S05]  /*42d0*/  @!P3 FMUL R74, R74, 8388608 ;  /* 0x4b0000004a4ab820 */ /* 0x002fca0000400000 */
[C---:B------:R-:W-:Y:S02]  /*42e0*/  IADD3 R4, PT, PT, R74.reuse, -0x3f3504f3, RZ ;  /* 0xc0cafb0d4a047810 */ /* 0x040fe40007ffe0ff */
[----:B------:R-:W-:Y:S02]  /*42f0*/  ISETP.GE.U32.AND P2, PT, R74, 0x7f800000, PT ;  /* 0x7f8000004a00780c */ /* 0x000fe40003f46070 */
[----:B------:R-:W-:-:S04]  /*4300*/  LOP3.LUT R21, R4, 0xff800000, RZ, 0xc0, !PT ;  /* 0xff80000004157812 */ /* 0x000fc800078ec0ff */
[-C--:B------:R-:W-:Y:S02]  /*4310*/  IADD3 R4, PT, PT, R74, -R21.reuse, RZ ;  /* 0x800000154a047210 */ /* 0x080fe40007ffe0ff */
[----:B------:R-:W-:Y:S01]  /*4320*/  I2FP.F32.S32 R21, R21 ;  /* 0x0000001500157245 */ /* 0x000fe20000201400 */
[----:B------:R-:W1:Y:S02]  /*4330*/  LDSM.16.M88 R20, [R40+UR12] ;  /* 0x0000000c2814783b */ /* 0x000e640008000000 */
[----:B------:R-:W-:Y:S02]  /*4340*/  FADD R22, R4, -1 ;  /* 0xbf80000004167421 */ /* 0x000fe40000000000 */
[----:B------:R-:W-:Y:S02]  /*4350*/  FFMA.FTZ R0, R21, 1.1920928955078125e-07, R0 ;  /* 0x3400000015007823 */ /* 0x000fe40000010000 */
[----:B------:R-:W-:-:S04]  /*4360*/  FFMA.FTZ R5, R22, R5, -0.16845393180847167969 ;  /* 0xbe2c7f3016057423 */ /* 0x000fc80000010005 */
[----:B------:R-:W-:-:S04]  /*4370*/  FFMA.FTZ R5, R22, R5, 0.1716887056827545166 ;  /* 0x3e2fcf2a16057423 */ /* 0x000fc80000010005 */
[----:B------:R-:W-:-:S04]  /*4380*/  FFMA.FTZ R5, R22, R5, -0.17900948226451873779 ;  /* 0xbe374e4316057423 */ /* 0x000fc80000010005 */
[----:B------:R-:W-:-:S04]  /*4390*/  FFMA.FTZ R5, R22, R5, 0.20512372255325317383 ;  /* 0x3e520bf416057423 */ /* 0x000fc80000010005 */
[----:B------:R-:W-:-:S04]  /*43a0*/  FFMA.FTZ R5, R22, R5, -0.24046532809734344482 ;  /* 0xbe763c8b16057423 */ /* 0x000fc80000010005 */
[----:B------:R-:W-:-:S04]  /*43b0*/  FFMA.FTZ R5, R22, R5, 0.28857114911079406738 ;  /* 0x3e93bf9916057423 */ /* 0x000fc80000010005 */
[C---:B------:R-:W-:Y:S02]  /*43c0*/  FFMA.FTZ R23, R22.reuse, R5, -0.36067417263984680176 ;  /* 0xbeb8aa4916177423 */ /* 0x040fe40000010005 */
[----:B------:R-:W3:Y:S01]  /*43d0*/  LDTM.x16 R4, tmem[UR23] ;  /* 0x00000017000479ee */ /* 0x000ee20008240000 */
[----:B------:R-:W-:Y:S01]  /*43e0*/  NOP ;  /* 0x0000000000007918 */ /* 0x000fe20000000000 */
[----:B------:R-:W-:-:S04]  /*43f0*/  FFMA.FTZ R23, R22, R23, 0.48089820146560668945 ;  /* 0x3ef6384a16177423 */ /* 0x000fc80000010017 */
[----:B------:R-:W-:Y:S01]  /*4400*/  FFMA.FTZ R23, R22, R23, -0.72134751081466674805 ;  /* 0xbf38aa3b16177423 */ /* 0x000fe20000010017 */
[----:B---3--:R-:W-:Y:S01]  /*4410*/  BAR.SYNC.DEFER_BLOCKING 0x0 ;  /* 0x0000000000007b1d */ /* 0x008fe20000010000 */
[----:B-1----:R-:W-:Y:S02]  /*4420*/  FSETP.GT.AND P1, PT, |R20|, 8.50705917302346158658e+37, PT ;  /* 0x7e8000001400780b */ /* 0x002fe40003f24200 */
[----:B------:R-:W-:Y:S01]  /*4430*/  FMUL R23, R22, R23 ;  /* 0x0000001716177220 */ /* 0x000fe20000400000 */
[----:B------:R-:W-:-:S03]  /*4440*/  FSETP.GEU.AND P3, PT, |R20|, 1.175494350822287508e-38, PT ;  /* 0x008000001400780b */ /* 0x000fc60003f6e200 */
[----:B------:R-:W-:-:S04]  /*4450*/  FMUL R23, R22, R23 ;  /* 0x0000001716177220 */ /* 0x000fc80000400000 */
[----:B------:R-:W-:-:S03]  /*4460*/  FFMA.FTZ R23, R22, 1.4426950216293334961, R23 ;  /* 0x3fb8aa3b16177823 */ /* 0x000fc60000010017 */
[----:B------:R-:W-:Y:S01]  /*4470*/  @P1 FMUL R20, R20, 0.25 ;  /* 0x3e80000014141820 */ /* 0x000fe20000400000 */
[----:B------:R-:W-:Y:S01]  /*4480*/  FADD R0, R0, R23 ;  /* 0x0000001700007221 */ /* 0x000fe20000000000 */
[----:B------:R-:W-:Y:S01]  /*4490*/  @P1 FMUL R6, R6, 0.25 ;  /* 0x3e80000006061820 */ /* 0x000fe20000400000 */
[----:B------:R-:W-:Y:S01]  /*44a0*/  @P1 FMUL R11, R11, 0.25 ;  /* 0x3e8000000b0b1820 */ /* 0x000fe20000400000 */
[----:B------:R-:W-:Y:S01]  /*44b0*/  @!P3 FMUL R20, R20, 16777216 ;  /* 0x4b8000001414b820 */ /* 0x000fe20000400000 */
[----:B------:R-:W-:Y:S01]  /*44c0*/  @P1 FMUL R7, R7, 0.25 ;  /* 0x3e80000007071820 */ /* 0x000fe20000400000 */
[----:B------:R-:W-:Y:S01]  /*44d0*/  @P1 FMUL R14, R14, 0.25 ;  /* 0x3e8000000e0e1820 */ /* 0x000fe20000400000 */
[----:B------:R-:W-:Y:S01]  /*44e0*/  @P1 FMUL R9, R9, 0.25 ;  /* 0x3e80000009091820 */ /* 0x000fe20000400000 */
[----:B------:R-:W-:Y:S01]  /*44f0*/  @P1 FMUL R15, R15, 0.25 ;  /* 0x3e8000000f0f1820 */ /* 0x000fe20000400000 */
[----:B------:R-:W-:Y:S01]  /*4500*/  @P1 FMUL R4, R4, 0.25 ;  /* 0x3e80000004041820 */ /* 0x000fe20000400000 */
[----:B------:R-:W1:Y:S01]  /*4510*/  MUFU.RCP R20, R20 ;  /* 0x0000001400147308 */ /* 0x000e620000001000 */
[----:B------:R-:W-:Y:S01]  /*4520*/  @P1 FMUL R5, R5, 0.25 ;  /* 0x3e80000005051820 */ /* 0x000fe20000400000 */
        /* <DEDUP_REMOVED lines=8> */
[----:B------:R-:W-:Y:S01]  /*45b0*/  @!P3 FMUL R6, R6, 16777216 ;  /* 0x4b8000000606b820 */ /* 0x000fe20000400000 */
        /* <DEDUP_REMOVED lines=30> */
[----:B------:R-:W-:Y:S01]  /*47a0*/  FMUL R20, R20, R19 ;  /* 0x0000001314147220 */ /* 0x000fe20000400000 */
[----:B------:R-:W-:Y:S01]  /*47b0*/  F2FP.F16.F32.PACK_AB R25, R9, R8 ;  /* 0x000000080919723e */ /* 0x000fe200000000ff */
[----:B0-----:R-:W-:Y:S01]  /*47c0*/  IMAD R8, R3, R44, RZ ;  /* 0x0000002c03087224 */ /* 0x001fe200078e02ff */
[----:B------:R-:W-:Y:S01]  /*47d0*/  F2FP.F16.F32.PACK_AB R24, R21, R4 ;  /* 0x000000041518723e */ /* 0x000fe200000000ff */
[----:B------:R-:W-:Y:S01]  /*47e0*/  IMAD R4, R36, UR5, RZ ;  /* 0x0000000524047c24 */ /* 0x000fe2000f8e02ff */
[----:B------:R-:W-:Y:S01]  /*47f0*/  F2FP.F16.F32.PACK_AB R26, R11, R12 ;  /* 0x0000000c0b1a723e */ /* 0x000fe200000000ff */
[----:B------:R-:W-:Y:S01]  /*4800*/  UIMAD.WIDE UR4, UR4, 0x2, URZ ;  /* 0x00000002040478a5 */ /* 0x000fe2000f8e02ff */
[----:B------:R-:W-:-:S02]  /*4810*/  F2FP.F16.F32.PACK_AB R27, R15, R16 ;  /* 0x000000100f1b723e */ /* 0x000fc400000000ff */
[----:B------:R-:W-:Y:S02]  /*4820*/  F2FP.F16.F32.PACK_AB R28, R6, R5 ;  /* 0x00000005061c723e */ /* 0x000fe400000000ff */
[----:B------:R-:W-:Y:S01]  /*4830*/  F2FP.F16.F32.PACK_AB R29, R22, R7 ;  /* 0x00000007161d723e */ /* 0x000fe200000000ff */
[----:B------:R0:W-:Y:S01]  /*4840*/  STS.128 [R37], R24 ;  /* 0x0000001825007388 */ /* 0x0001e20000000c00 */
[----:B------:R-:W-:Y:S02]  /*4850*/  F2FP.F16.F32.PACK_AB R30, R14, R13 ;  /* 0x0000000d0e1e723e */ /* 0x000fe400000000ff */
[----:B------:R-:W-:Y:S02]  /*4860*/  F2FP.F16.F32.PACK_AB R31, R20, R17 ;  /* 0x00000011141f723e */ /* 0x000fe400000000ff */
[C---:B------:R-:W-:Y:S01]  /*4870*/  LEA R9, R44.reuse, R8, 0x1 ;  /* 0x000000082c097211 */ /* 0x040fe200078e08ff */
[----:B------:R-:W1:Y:S01]  /*4880*/  LDCU UR4, c[0x0][0x3ec] ;  /* 0x00007d80ff0477ac */ /* 0x000e620008000800 */
[----:B------:R-:W-:Y:S01]  /*4890*/  @P2 MOV R3, 0x7f800000 ;  /* 0x7f80000000032802 */ /* 0x000fe20000000f00 */
[----:B------:R3:W-:Y:S01]  /*48a0*/  STS.128 [R37+0x800], R28 ;  /* 0x0008001c25007388 */ /* 0x0007e20000000c00 */
[C---:B------:R-:W-:Y:S01]  /*48b0*/  LEA R10, R44.reuse, R9, 0x1 ;  /* 0x000000092c0a7211 */ /* 0x040fe200078e08ff */
[----:B------:R-:W-:Y:S03]  /*48c0*/  BAR.SYNC.DEFER_BLOCKING 0x0 ;  /* 0x0000000000007b1d */ /* 0x000fe60000010000 */
[----:B------:R-:W-:Y:S01]  /*48d0*/  LEA R11, R44, R10, 0x1 ;  /* 0x0000000a2c0b7211 */ /* 0x000fe200078e08ff */
[C---:B------:R-:W-:Y:S01]  /*48e0*/  @P2 FFMA.FTZ R0, R74.reuse, R3, +INF ;  /* 0x7f8000004a002423 */ /* 0x040fe20000010003 */
[----:B------:R-:W-:-:S02]  /*48f0*/  FSETP.NEU.AND P1, PT, R74, RZ, PT ;  /* 0x000000ff4a00720b */ /* 0x000fc40003f2d000 */
[----:B------:R-:W-:Y:S02]  /*4900*/  LEA R21, R44, R11, 0x1 ;  /* 0x0000000b2c157211 */ /* 0x000fe400078e08ff */
[----:B------:R-:W-:Y:S02]  /*4910*/  FSEL R3, R0, -INF , P1 ;  /* 0xff80000000037808 */ /* 0x000fe40000800000 */
[C---:B------:R-:W-:Y:S01]  /*4920*/  SHF.L.U32 R5, R4.reuse, 0x1, RZ ;  /* 0x0000000104057819 */ /* 0x040fe200000006ff */
[----:B------:R-:W-:Y:S01]  /*4930*/  IMAD.HI R4, R4, 0x2, RZ ;  /* 0x0000000204047827 */ /* 0x000fe200078e02ff */
[----:B------:R-:W-:-:S03]  /*4940*/  LEA R0, R44, R21, 0x1 ;  /* 0x000000152c007211 */ /* 0x000fc600078e08ff */
[----:B------:R-:W-:Y:S01]  /*4950*/  FFMA R3, R3, 0.69314718246459960938, R60 ;  /* 0x3f31721803037823 */ /* 0x000fe2000000003c */
[----:B--2---:R-:W-:Y:S01]  /*4960*/  IADD3 R48, P1, P2, R5, UR6, R48 ;  /* 0x0000000605307c10 */ /* 0x004fe2000fa3e030 */
[----:B-1----:R-:W-:Y:S01]  /*4970*/  UIMAD UR4, UR9, UR4, URZ ;  /* 0x00000004090472a4 */ /* 0x002fe2000f8e02ff */
[----:B0-----:R-:W-:Y:S02]  /*4980*/  LEA R25, R44, R0, 0x1 ;  /* 0x000000002c197211 */ /* 0x001fe400078e08ff */
[----:B------:R-:W-:Y:S01]  /*4990*/  IADD3.X R50, PT, PT, R4, UR5, R49, P1, P2 ;  /* 0x0000000504327c10 */ /* 0x000fe20008fe4431 */
[----:B------:R-:W-:Y:S01]  /*49a0*/  USHF.L.U32 UR6, UR4, 0x2, URZ ;  /* 0x0000000204067899 */ /* 0x000fe200080006ff */
[----:B------:R-:W-:Y:S01]  /*49b0*/  LEA R27, R44, R25, 0x1 ;  /* 0x000000192c1b7211 */ /* 0x000fe200078e08ff */
[----:B------:R-:W-:Y:S01]  /*49c0*/  UIMAD.WIDE UR4, UR4, 0x4, URZ ;  /* 0x00000004040478a5 */ /* 0x000fe2000f8e02ff */
[----:B------:R-:W-:Y:S02]  /*49d0*/  LEA R12, P1, R8, R48, 0x1 ;  /* 0x00000030080c7211 */ /* 0x000fe400078208ff */
[----:B---3--:R-:W-:Y:S01]  /*49e0*/  LEA R29, R44, R27, 0x1 ;  /* 0x0000001b2c1d7211 */ /* 0x008fe200078e08ff */
[----:B------:R-:W0:Y:S01]  /*49f0*/  LDS.128 R4, [R42] ;  /* 0x000000002a047984 */ /* 0x000e220000000c00 */
[----:B------:R-:W-:-:S02]  /*4a00*/  LEA.HI.X.SX32 R13, R8, R50, 0x1, P1 ;  /* 0x00000032080d7211 */ /* 0x000fc400008f0eff */
[-C--:B------:R-:W-:Y:S02]  /*4a10*/  LEA R14, P2, R9, R48.reuse, 0x1 ;  /* 0x00000030090e7211 */ /* 0x080fe400078408ff */
[-C--:B------:R-:W-:Y:S02]  /*4a20*/  LEA R16, P3, R10, R48.reuse, 0x1 ;  /* 0x000000300a107211 */ /* 0x080fe400078608ff */
[----:B------:R-:W-:Y:S02]  /*4a30*/  LEA R18, P1, R11, R48, 0x1 ;  /* 0x000000300b127211 */ /* 0x000fe400078208ff */
[----:B------:R-:W-:Y:S02]  /*4a40*/  LEA R31, R44, R29, 0x1 ;  /* 0x0000001d2c1f7211 */ /* 0x000fe400078e08ff */
[-C--:B------:R-:W-:Y:S02]  /*4a50*/  LEA.HI.X.SX32 R15, R9, R50.reuse, 0x1, P2 ;  /* 0x00000032090f7211 */ /* 0x080fe400010f0eff */
[----:B------:R-:W-:-:S02]  /*4a60*/  LEA.HI.X.SX32 R17, R10, R50, 0x1, P3 ;  /* 0x000000320a117211 */ /* 0x000fc400018f0eff */
[----:B------:R-:W-:Y:S02]  /*4a70*/  LEA.HI.X.SX32 R19, R11, R50, 0x1, P1 ;  /* 0x000000320b137211 */ /* 0x000fe400008f0eff */
[----:B------:R-:W-:Y:S01]  /*4a80*/  LEA R22, P2, R0, R48, 0x1 ;  /* 0x0000003000167211 */ /* 0x000fe200078408ff */
[----:B------:R1:W2:Y:S01]  /*4a90*/  LDS.128 R8, [R42+0x1000] ;  /* 0x001000002a087984 */ /* 0x0002a20000000c00 */
[----:B------:R-:W-:Y:S02]  /*4aa0*/  LEA R33, R44, R31, 0x1 ;  /* 0x0000001f2c217211 */ /* 0x000fe400078e08ff */
[----:B------:R-:W-:Y:S02]  /*4ab0*/  LEA.HI.X.SX32 R23, R0, R50, 0x1, P2 ;  /* 0x0000003200177211 */ /* 0x000fe400010f0eff */
[----:B------:R-:W-:Y:S02]  /*4ac0*/  LEA R0, R44, R33, 0x1 ;  /* 0x000000212c007211 */ /* 0x000fe400078e08ff */
[----:B------:R-:W-:-:S02]  /*4ad0*/  LEA R20, P1, R21, R48, 0x1 ;  /* 0x0000003015147211 */ /* 0x000fc400078208ff */
[C---:B------:R-:W-:Y:S02]  /*4ae0*/  LEA R37, R44.reuse, R0, 0x1 ;  /* 0x000000002c257211 */ /* 0x040fe400078e08ff */
[----:B------:R-:W-:Y:S02]  /*4af0*/  LEA R24, P3, R25, R48, 0x1 ;  /* 0x0000003019187211 */ /* 0x000fe400078608ff */
[----:B------:R-:W-:Y:S02]  /*4b00*/  LEA.HI.X.SX32 R21, R21, R50, 0x1, P1 ;  /* 0x0000003215157211 */ /* 0x000fe400008f0eff */
[----:B------:R-:W-:Y:S02]  /*4b10*/  LEA R39, R44, R37, 0x1 ;  /* 0x000000252c277211 */ /* 0x000fe400078e08ff */
[-C--:B------:R-:W-:Y:S02]  /*4b20*/  LEA R26, P1, R27, R48.reuse, 0x1 ;  /* 0x000000301b1a7211 */ /* 0x080fe400078208ff */
[----:B------:R-:W-:-:S02]  /*4b30*/  LEA R28, P2, R29, R48, 0x1 ;  /* 0x000000301d1c7211 */ /* 0x000fc400078408ff */
[----:B------:R-:W-:Y:S01]  /*4b40*/  LEA.HI.X.SX32 R25, R25, R50, 0x1, P3 ;  /* 0x0000003219197211 */ /* 0x000fe200018f0eff */
[----:B0-----:R0:W-:Y:S01]  /*4b50*/  STG.E.U16 desc[UR28][R12.64], R4 ;  /* 0x000000040c007986 */ /* 0x0011e2000c10151c */
[----:B------:R-:W-:Y:S02]  /*4b60*/  LEA R34, P3, R0, R48, 0x1 ;  /* 0x0000003000227211 */ /* 0x000fe400078608ff */
[----:B------:R-:W-:Y:S02]  /*4b70*/  LEA R41, R44, R39, 0x1 ;  /* 0x000000272c297211 */ /* 0x000fe400078e08ff */
[-C--:B------:R-:W-:Y:S02]  /*4b80*/  LEA.HI.X.SX32 R27, R27, R50.reuse, 0x1, P1 ;  /* 0x000000321b1b7211 */ /* 0x080fe400008f0eff */
[----:B------:R-:W-:Y:S02]  /*4b90*/  LEA.HI.X.SX32 R29, R29, R50, 0x1, P2 ;  /* 0x000000321d1d7211 */ /* 0x000fe400010f0eff */
[----:B------:R-:W-:-:S02]  /*4ba0*/  LEA R30, P1, R31, R48, 0x1 ;  /* 0x000000301f1e7211 */ /* 0x000fc400078208ff */
[----:B------:R-:W-:Y:S02]  /*4bb0*/  LEA R32, P2, R33, R48, 0x1 ;  /* 0x0000003021207211 */ /* 0x000fe400078408ff */
[-C--:B------:R-:W-:Y:S02]  /*4bc0*/  LEA.HI.X.SX32 R35, R0, R50.reuse, 0x1, P3 ;  /* 0x0000003200237211 */ /* 0x080fe400018f0eff */
[----:B------:R-:W-:Y:S02]  /*4bd0*/  LEA R0, R44, R41, 0x1 ;  /* 0x000000292c007211 */ /* 0x000fe400078e08ff */
[-C--:B------:R-:W-:Y:S02]  /*4be0*/  LEA.HI.X.SX32 R31, R31, R50.reuse, 0x1, P1 ;  /* 0x000000321f1f7211 */ /* 0x080fe400008f0eff */
[----:B------:R-:W-:Y:S02]  /*4bf0*/  LEA.HI.X.SX32 R33, R33, R50, 0x1, P2 ;  /* 0x0000003221217211 */ /* 0x000fe400010f0eff */
[----:B-1----:R-:W-:-:S02]  /*4c00*/  LEA R42, P1, R37, R48, 0x1 ;  /* 0x00000030252a7211 */ /* 0x002fc400078208ff */
[-C--:B------:R-:W-:Y:S02]  /*4c10*/  LEA R44, P2, R39, R48.reuse, 0x1 ;  /* 0x00000030272c7211 */ /* 0x080fe400078408ff */
[-C--:B------:R-:W-:Y:S02]  /*4c20*/  LEA R46, P3, R41, R48.reuse, 0x1 ;  /* 0x00000030292e7211 */ /* 0x080fe400078608ff */
[C---:B------:R-:W-:Y:S02]  /*4c30*/  LEA R48, P4, R0.reuse, R48, 0x1 ;  /* 0x0000003000307211 */ /* 0x040fe400078808ff */
[----:B0-----:R-:W-:Y:S02]  /*4c40*/  PRMT R13, R5, 0x7632, R13 ;  /* 0x00007632050d7816 */ /* 0x001fe4000000000d */
[----:B------:R-:W-:Y:S02]  /*4c50*/  LEA.HI.X.SX32 R49, R0, R50, 0x1, P4 ;  /* 0x0000003200317211 */ /* 0x000fe400020f0eff */
[----:B------:R-:W-:-:S02]  /*4c60*/  PRMT R0, R4, 0x7632, R0 ;  /* 0x0000763204007816 */ /* 0x000fc40000000000 */
[----:B--2---:R-:W-:Y:S02]  /*4c70*/  PRMT R4, R8, 0x7632, R4 ;  /* 0x0000763208047816 */ /* 0x004fe40000000004 */
[-C--:B------:R-:W-:Y:S01]  /*4c80*/  LEA.HI.X.SX32 R43, R37, R50.reuse, 0x1, P1 ;  /* 0x00000032252b7211 */ /* 0x080fe200008f0eff */
[----:B------:R0:W-:Y:S01]  /*4c90*/  STG.E.U16 desc[UR28][R14.64], R0 ;  /* 0x000000000e007986 */ /* 0x0001e2000c10151c */
[-C--:B------:R-:W-:Y:S02]  /*4ca0*/  LEA.HI.X.SX32 R45, R39, R50.reuse, 0x1, P2 ;  /* 0x00000032272d7211 */ /* 0x080fe400010f0eff */
[----:B------:R-:W-:Y:S01]  /*4cb0*/  LEA.HI.X.SX32 R47, R41, R50, 0x1, P3 ;  /* 0x00000032292f7211 */ /* 0x000fe200018f0eff */
[----:B------:R1:W-:Y:S01]  /*4cc0*/  STG.E.U16 desc[UR28][R16.64], R5 ;  /* 0x0000000510007986 */ /* 0x0003e2000c10151c */
[----:B------:R-:W-:-:S03]  /*4cd0*/  ISETP.GE.U32.AND P1, PT, R38, 0x80, PT ;  /* 0x000000802600780c */ /* 0x000fc60003f26070 */
[----:B------:R-:W-:Y:S01]  /*4ce0*/  STG.E.U16 desc[UR28][R18.64], R13 ;  /* 0x0000000d12007986 */ /* 0x000fe2000c10151c */
[----:B0-----:R-:W-:-:S03]  /*4cf0*/  PRMT R15, R6, 0x7632, R15 ;  /* 0x00007632060f7816 */ /* 0x001fc6000000000f */
[----:B------:R0:W-:Y:S01]  /*4d00*/  STG.E.U16 desc[UR28][R20.64], R6 ;  /* 0x0000000614007986 */ /* 0x0001e2000c10151c */
[----:B------:R-:W-:Y:S02]  /*4d10*/  PRMT R0, R9, 0x7632, R0 ;  /* 0x0000763209007816 */ /* 0x000fe40000000000 */
[----:B-1----:R-:W-:Y:S01]  /*4d20*/  PRMT R17, R7, 0x7632, R17 ;  /* 0x0000763207117816 */ /* 0x002fe20000000011 */
[----:B------:R-:W-:Y:S01]  /*4d30*/  STG.E.U16 desc[UR28][R22.64], R15 ;  /* 0x0000000f16007986 */ /* 0x000fe2000c10151c */
[----:B------:R-:W-:-:S03]  /*4d40*/  PRMT R5, R10, 0x7632, R5 ;  /* 0x000076320a057816 */ /* 0x000fc60000000005 */
[----:B------:R-:W-:Y:S04]  /*4d50*/  STG.E.U16 desc[UR28][R24.64], R7 ;  /* 0x0000000718007986 */ /* 0x000fe8000c10151c */
[----:B------:R-:W-:Y:S01]  /*4d60*/  STG.E.U16 desc[UR28][R26.64], R17 ;  /* 0x000000111a007986 */ /* 0x000fe2000c10151c */
[----:B0-----:R-:W-:-:S03]  /*4d70*/  PRMT R6, R11, 0x7632, R6 ;  /* 0x000076320b067816 */ /* 0x001fc60000000006 */
[----:B------:R-:W-:Y:S04]  /*4d80*/  STG.E.U16 desc[UR28][R28.64], R8 ;  /* 0x000000081c007986 */ /* 0x000fe8000c10151c */
[----:B------:R-:W-:Y:S04]  /*4d90*/  STG.E.U16 desc[UR28][R30.64], R4 ;  /* 0x000000041e007986 */ /* 0x000fe8000c10151c */
[----:B------:R0:W-:Y:S04]  /*4da0*/  STG.E.U16 desc[UR28][R32.64], R9 ;  /* 0x0000000920007986 */ /* 0x0001e8000c10151c */
[----:B------:R-:W-:Y:S04]  /*4db0*/  STG.E.U16 desc[UR28][R34.64], R0 ;  /* 0x0000000022007986 */ /* 0x000fe8000c10151c */
[----:B------:R-:W-:Y:S04]  /*4dc0*/  STG.E.U16 desc[UR28][R42.64], R10 ;  /* 0x0000000a2a007986 */ /* 0x000fe8000c10151c */
[----:B------:R1:W-:Y:S01]  /*4dd0*/  STG.E.U16 desc[UR28][R44.64], R5 ;  /* 0x000000052c007986 */ /* 0x0003e2000c10151c */
[----:B0-----:R-:W0:Y:S03]  /*4de0*/  LDC.64 R8, c[0x0][0x3a0] ;  /* 0x0000e800ff087b82 */ /* 0x001e260000000a00 */
[----:B------:R-:W-:Y:S04]  /*4df0*/  STG.E.U16 desc[UR28][R46.64], R11 ;  /* 0x0000000b2e007986 */ /* 0x000fe8000c10151c */
[----:B------:R-:W-:Y:S01]  /*4e00*/  STG.E.U16 desc[UR28][R48.64], R6 ;  /* 0x0000000630007986 */ /* 0x000fe2000c10151c */
[----:B------:R-:W-:Y:S01]  /*4e10*/  BAR.SYNC.DEFER_BLOCKING 0x0 ;  /* 0x0000000000007b1d */ /* 0x000fe20000010000 */
[C---:B-1----:R-:W-:Y:S01]  /*4e20*/  SHF.L.U32 R5, R36.reuse, 0x2, RZ ;  /* 0x0000000224057819 */ /* 0x042fe200000006ff */
[----:B------:R-:W-:-:S04]  /*4e30*/  IMAD.HI R36, R36, 0x4, RZ ;  /* 0x0000000424247827 */ /* 0x000fc800078e02ff */
[----:B------:R0:W-:Y:S02]  /*4e40*/  STSM.16.M88 [R2], R3 ;  /* 0x0000000302007844 */ /* 0x0001e40000000000 */
[----:B------:R-:W-:Y:S01]  /*4e50*/  BAR.SYNC.DEFER_BLOCKING 0x0 ;  /* 0x0000000000007b1d */ /* 0x000fe20000010000 */
[----:B0-----:R-:W-:-:S04]  /*4e60*/  IADD3 R2, P2, P3, R5, UR6, R8 ;  /* 0x0000000605027c10 */ /* 0x001fc8000fb5e008 */
[----:B------:R-:W-:Y:S01]  /*4e70*/  IADD3.X R3, PT, PT, R36, UR5, R9, P2, P3 ;  /* 0x0000000524037c10 */ /* 0x000fe200097e6409 */
[----:B------:R-:W0:Y:S04]  /*4e80*/  LDSM.16.M88 R7, [R40+UR12] ;  /* 0x0000000c2807783b */ /* 0x000e280008000000 */
[----:B0-----:R0:W-:Y:S01]  /*4e90*/  @!P1 STG.E desc[UR28][R2.64], R7 ;  /* 0x0000000702009986 */ /* 0x0011e2000c10191c */
[----:B------:R-:W-:Y:S06]  /*4ea0*/  BAR.SYNC.DEFER_BLOCKING 0x0 ;  /* 0x0000000000007b1d */ /* 0x000fec0000010000 */
[----:B------:R-:W-:Y:S05]  /*4eb0*/  @P0 BRA `(.L_x_20) ;  /* 0x0000000000a00947 */ /* 0x000fea0003800000 */
[----:B------:R-:W1:Y:S01]  /*4ec0*/  S2UR UR5, SR_CgaCtaId ;  /* 0x00000000000579c3 */ /* 0x000e620000008800 */
[----:B------:R-:W-:Y:S01]  /*4ed0*/  NOP ;  /* 0x0000000000007918 */ /* 0x000fe20000000000 */
[----:B------:R-:W-:Y:S01]  /*4ee0*/  UMOV UR4, 0x50 ;  /* 0x0000005000047882 */ /* 0x000fe20000000000 */
[----:B------:R-:W-:Y:S02]  /*4ef0*/  MOV R0, UR13 ;  /* 0x0000000d00007c02 */ /* 0x000fe40008000f00 */
[----:B0-----:R-:W-:Y:S02]  /*4f00*/  MOV R3, 0xf ;  /* 0x0000000f00037802 */ /* 0x001fe40000000f00 */
[----:B------:R-:W-:Y:S02]  /*4f10*/  LOP3.LUT R0, R0, 0xffff, RZ, 0xc0, !PT ;  /* 0x0000ffff00007812 */ /* 0x000fe400078ec0ff */
[----:B------:R-:W-:Y:S02]  /*4f20*/  MOV R7, 0x1 ;  /* 0x0000000100077802 */ /* 0x000fe40000000f00 */
[----:B------:R-:W-:-:S04]  /*4f30*/  SHF.R.U32.HI R0, RZ, 0x5, R0 ;  /* 0x00000005ff007819 */ /* 0x000fc80000011600 */
[----:B------:R-:W-:Y:S02]  /*4f40*/  IADD3 R2, PT, PT, R0, 0x10, RZ ;  /* 0x0000001000027810 */ /* 0x000fe40007ffe0ff */
[----:B------:R-:W-:Y:S01]  /*4f50*/  SHF.L.U32 R0, R3, R0, RZ ;  /* 0x0000000003007219 */ /* 0x000fe200000006ff */
[----:B-1----:R-:W-:Y:S01]  /*4f60*/  ULEA UR6, UR5, UR4, 0x18 ;  /* 0x0000000405067291 */ /* 0x002fe2000f8ec0ff */
[----:B------:R-:W-:-:S04]  /*4f70*/  SHF.L.U32 R3, R7, R2, RZ ;  /* 0x0000000207037219 */ /* 0x000fc800000006ff */
[----:B------:R-:W-:-:S04]  /*4f80*/  LOP3.LUT R0, R3, R0, RZ, 0xfc, !PT ;  /* 0x0000000003007212 */ /* 0x000fc800078efcff */
[----:B------:R-:W0:Y:S01]  /*4f90*/  LDS R5, [UR6] ;  /* 0x00000006ff057984 */ /* 0x000e220008000800 */
[C---:B------:R-:W-:Y:S02]  /*4fa0*/  LOP3.LUT R2, R0.reuse, 0xffff, RZ, 0xc0, !PT ;  /* 0x0000ffff00027812 */ /* 0x040fe400078ec0ff */
[----:B0-----:R-:W-:-:S04]  /*4fb0*/  LOP3.LUT R3, R0, 0xffff, R5, 0x80, !PT ;  /* 0x0000ffff00037812 */ /* 0x001fc800078e8005 */
[----:B------:R-:W-:-:S13]  /*4fc0*/  ISETP.NE.AND P0, PT, R3, R2, PT ;  /* 0x000000020300720c */ /* 0x000fda0003f05270 */
[----:B------:R-:W-:Y:S05]  /*4fd0*/  @P0 BRA `(.L_x_21) ;  /* 0x0000000000500947 */ /* 0x000fea0003800000 */
[----:B------:R-:W-:Y:S02]  /*4fe0*/  SHF.R.U32.HI R5, RZ, 0x10, R5 ;  /* 0x00000010ff057819 */ /* 0x000fe40000011605 */
[----:B------:R-:W-:-:S04]  /*4ff0*/  SHF.R.U32.HI R2, RZ, 0x10, R0 ;  /* 0x00000010ff027819 */ /* 0x000fc80000011600 */
[----:B------:R-:W-:-:S04]  /*5000*/  LOP3.LUT R5, R5, R2, RZ, 0xc0, !PT ;  /* 0x0000000205057212 */ /* 0x000fc800078ec0ff */
[----:B------:R-:W-:-:S13]  /*5010*/  ISETP.NE.AND P0, PT, R5, R2, PT ;  /* 0x000000020500720c */ /* 0x000fda0003f05270 */
[----:B------:R-:W-:Y:S05]  /*5020*/  @P0 BRA `(.L_x_22) ;  /* 0x0000000000300947 */ /* 0x000fea0003800000 */
[----:B------:R-:W-:Y:S01]  /*5030*/  R2UR UR4, R0 ;  /* 0x00000000000472ca */ /* 0x000fe200000e0000 */
[----:B------:R-:W-:Y:S01]  /*5040*/  VOTEU.ANY UR5, UPT, PT ;  /* 0x0000000000057886 */ /* 0x000fe200038e0100 */
[----:B------:R-:W0:Y:S01]  /*5050*/  S2R R0, SR_LANEID ;  /* 0x0000000000007919 */ /* 0x000e220000000000 */
[----:B------:R-:W-:-:S10]  /*5060*/  UFLO.U32 UR5, UR5 ;  /* 0x00000005000572bd */ /* 0x000fd400080e0000 */
[----:B------:R-:W-:-:S06]  /*5070*/  ULOP3.LUT UR4, URZ, UR4, URZ, 0x33, !UPT ;  /* 0x00000004ff047292 */ /* 0x000fcc000f8e33ff */
[----:B------:R-:W-:-:S04]  /*5080*/  MOV R2, UR4 ;  /* 0x0000000400027c02 */ /* 0x000fc80008000f00 */
[----:B------:R-:W1:Y:S02]  /*5090*/  REDUX UR7, R2 ;  /* 0x00000000020773c4 */ /* 0x000e640000000000 */
[----:B------:R2:W-:Y:S01]  /*50a0*/  UTCATOMSWS.AND URZ, UR4 ;  /* 0x0000000400ff79e3 */ /* 0x0005e20008000000 */
[----:B0-----:R-:W-:Y:S02]  /*50b0*/  ISETP.EQ.U32.AND P0, PT, R0, UR5, PT ;  /* 0x0000000500007c0c */ /* 0x001fe4000bf02070 */
[----:B-1----:R-:W-:-:S11]  /*50c0*/  MOV R0, UR7 ;  /* 0x0000000700007c02 */ /* 0x002fd60008000f00 */
[----:B------:R2:W-:Y:S01]  /*50d0*/  @P0 ATOMS.AND RZ, [UR6], R0 ;  /* 0x00000000ffff098c */ /* 0x0005e2000a800006 */
[----:B------:R-:W-:Y:S05]  /*50e0*/  BRA `(.L_x_20) ;  /* 0x0000000000147947 */ /* 0x000fea0003800000 */
.L_x_22:
[----:B------:R-:W-:-:S07]  /*50f0*/  MOV R2, 0x5110 ;  /* 0x0000511000027802 */ /* 0x000fce0000000f00 */
[----:B------:R-:W-:Y:S05]  /*5100*/  CALL.REL.NOINC `($__internal_0_$__cuda_sm10x_tcgen05_guardrail_trap_col_being_dealloced_not_returned_by_alloc) ;  /* 0x0000000000447944 */ /* 0x000fea0003c00000 */
[----:B------:R-:W-:Y:S05]  /*5110*/  BRA `(.L_x_20) ;  /* 0x0000000000087947 */ /* 0x000fea0003800000 */
.L_x_21:
[----:B------:R-:W-:-:S07]  /*5120*/  MOV R2, 0x5140 ;  /* 0x0000514000027802 */ /* 0x000fce0000000f00 */
[----:B------:R-:W-:Y:S05]  /*5130*/  CALL.REL.NOINC `($__internal_2_$__cuda_sm10x_tcgen05_guardrail_trap_unallocated_columns_being_dealloced) ;  /* 0x0000000000507944 */ /* 0x000fea0003c00000 */
.L_x_20:
[----:B------:R-:W-:Y:S01]  /*5140*/  NOP ;  /* 0x0000000000007918 */ /* 0x000fe20000000000 */
[----:B--2---:R-:W-:Y:S05]  /*5150*/  EXIT ;  /* 0x000000000000794d */ /* 0x004fea0003800000 */
.L_x_8:
[----:B------:R-:W1:Y:S02]  /*5160*/  SYNCS.PHASECHK.TRANS64.TRYWAIT P4, [UR12+0x3000], RZ ;  /* 0x003000ffff0075a7 */ /* 0x000e64000808110c */
[----:B-1----:R-:W-:Y:S05]  /*5170*/  @!P4 BRA `(.L_x_8) ;  /* 0xfffffffc00f8c947 */ /* 0x002fea000383ffff */
[----:B------:R-:W-:Y:S05]  /*5180*/  BRA `(.L_x_7) ;  /* 0xffffffc000807947 */ /* 0x000fea000383ffff */
.L_x_14:
[----:B------:R-:W3:Y:S02]  /*5190*/  SYNCS.PHASECHK.TRANS64.TRYWAIT P2, [UR12+0x5010], RZ ;  /* 0x005010ffff0075a7 */ /* 0x000ee4000804110c */
[----:B---3--:R-:W-:Y:S05]  /*51a0*/  @!P2 BRA `(.L_x_14) ;  /* 0xfffffffc00f8a947 */ /* 0x008fea000383ffff */
[----:B------:R-:W-:Y:S05]  /*51b0*/  BRA `(.L_x_23) ;  /* 0xffffffdc00307947 */ /* 0x000fea000383ffff */
.L_x_15:
[----:B------:R-:W0:Y:S02]  /*51c0*/  SYNCS.PHASECHK.TRANS64.TRYWAIT P2, [UR15], R85 ;  /* 0x00000055ff0075a7 */ /* 0x000e24000804110f */
[----:B0-----:R-:W-:Y:S05]  /*51d0*/  @!P2 BRA `(.L_x_15) ;  /* 0xfffffffc00f8a947 */ /* 0x001fea000383ffff */
[----:B------:R-:W-:Y:S05]  /*51e0*/  BRA `(.L_x_24) ;  /* 0xffffffe800287947 */ /* 0x000fea000383ffff */
.L_x_19:
[----:B------:R-:W0:Y:S02]  /*51f0*/  SYNCS.PHASECHK.TRANS64.TRYWAIT P2, [UR15], R4 ;  /* 0x00000004ff0075a7 */ /* 0x000e24000804110f */
[----:B0-----:R-:W-:Y:S05]  /*5200*/  @!P2 BRA `(.L_x_19) ;  /* 0xfffffffc00f8a947 */ /* 0x001fea000383ffff */
[----:B------:R-:W-:Y:S05]  /*5210*/  BRA `(.L_x_18) ;  /* 0xffffffec00e87947 */ /* 0x000fea000383ffff */
        .weak           $__internal_0_$__cuda_sm10x_tcgen05_guardrail_trap_col_being_dealloced_not_returned_by_alloc
        .type           $__internal_0_$__cuda_sm10x_tcgen05_guardrail_trap_col_being_dealloced_not_returned_by_alloc,@function
        .size           $__internal_0_$__cuda_sm10x_tcgen05_guardrail_trap_col_being_dealloced_not_returned_by_alloc,($__internal_1_$__cuda_sm10x_tcgen05_guardrail_trap_phase_invalid_during_alloc - $__internal_0_$__cuda_sm10x_tcgen05_guardrail_trap_col_being_dealloced_not_returned_by_alloc)
$__internal_0_$__cuda_sm10x_tcgen05_guardrail_trap_col_being_dealloced_not_returned_by_alloc:
[----:B------:R-:W-:Y:S05]  /*5220*/  BPT.TRAP 0x1 ;  /* 0x000000040000795c */ /* 0x000fea0000300000 */
[----:B------:R-:W-:-:S04]  /*5230*/  HFMA2 R3, -RZ, RZ, 0, 0 ;  /* 0x00000000ff037431 */ /* 0x000fc800000001ff */
[----:B------:R-:W-:Y:S05]  /*5240*/  RET.REL.NODEC R2 `(attn_fwd) ;  /* 0xffffffac026c7950 */ /* 0x000fea0003c3ffff */
        .weak           $__internal_1_$__cuda_sm10x_tcgen05_guardrail_trap_phase_invalid_during_alloc
        .type           $__internal_1_$__cuda_sm10x_tcgen05_guardrail_trap_phase_invalid_during_alloc,@function
        .size           $__internal_1_$__cuda_sm10x_tcgen05_guardrail_trap_phase_invalid_during_alloc,($__internal_2_$__cuda_sm10x_tcgen05_guardrail_trap_unallocated_columns_being_dealloced - $__internal_1_$__cuda_sm10x_tcgen05_guardrail_trap_phase_invalid_during_alloc)
$__internal_1_$__cuda_sm10x_tcgen05_guardrail_trap_phase_invalid_during_alloc:
[----:B------:R-:W-:Y:S05]  /*5250*/  BPT.TRAP 0x1 ;  /* 0x000000040000795c */ /* 0x000fea0000300000 */
[----:B------:R-:W-:-:S04]  /*5260*/  MOV R3, 0x0 ;  /* 0x0000000000037802 */ /* 0x000fc80000000f00 */
[----:B------:R-:W-:Y:S05]  /*5270*/  RET.REL.NODEC R2 `(attn_fwd) ;  /* 0xffffffac02607950 */ /* 0x000fea0003c3ffff */
        .weak           $__internal_2_$__cuda_sm10x_tcgen05_guardrail_trap_unallocated_columns_being_dealloced
        .type           $__internal_2_$__cuda_sm10x_tcgen05_guardrail_trap_unallocated_columns_being_dealloced,@function
        .size           $__internal_2_$__cuda_sm10x_tcgen05_guardrail_trap_unallocated_columns_being_dealloced,(.L_x_28 - $__internal_2_$__cuda_sm10x_tcgen05_guardrail_trap_unallocated_columns_being_dealloced)
$__internal_2_$__cuda_sm10x_tcgen05_guardrail_trap_unallocated_columns_being_dealloced:
[----:B------:R-:W-:Y:S05]  /*5280*/  BPT.TRAP 0x1 ;  /* 0x000000040000795c */ /* 0x000fea0000300000 */
[----:B------:R-:W-:-:S04]  /*5290*/  HFMA2 R3, -RZ, RZ, 0, 0 ;  /* 0x00000000ff037431 */ /* 0x000fc800000001ff */
[----:B------:R-:W-:Y:S05]  /*52a0*/  RET.REL.NODEC R2 `(attn_fwd) ;  /* 0xffffffac02547950 */ /* 0x000fea0003c3ffff */
.L_x_25:
[----:B------:R-:W-:-:S00]  /*52b0*/  BRA `(.L_x_25) ;  /* 0xfffffffc00fc7947 */ /* 0x000fc0000383ffff */
[----:B------:R-:W-:-:S00]  /*52c0*/  NOP ;  /* 0x0000000000007918 */ /* 0x000fc00000000000 */
        /* <DEDUP_REMOVED lines=11> */
.L_x_28:


//--------------------- .nv.global.init           --------------------------
	.section	.nv.global.init,"aw",@progbits
.nv.global.init:
	.type		_$_str,@object
	.size		_$_str,(.L_3 - _$_str)
_$_str:
        /*0000*/ 	.byte	0x5f, 0x5f, 0x43, 0x55, 0x44, 0x41, 0x5f, 0x46, 0x54, 0x5a, 0x00
.L_3:


//--------------------- .nv.shared.attn_fwd       --------------------------
	.section	.nv.shared.attn_fwd,"aw",@nobits
	.sectionflags	@""
	.align	16
	.zero		1024


//--------------------- .nv.shared.reserved.0     --------------------------
	.section	.nv.shared.reserved.0,"aw",@nobits
	.align	8
	.weak		__nv_reservedSMEM_offset_0_alias
	.size		__nv_reservedSMEM_offset_0_alias, 0, 64
	.other		__nv_reservedSMEM_offset_0_alias,@"STO_CUDA_RESERVED_SHARED STV_DEFAULT"
__nv_reservedSMEM_offset_0_alias:
	.zero		0
.nv.shared.reserved.0:
	.zero		64
	.weak		__nv_reservedSMEM_allocation_phase
	.type		__nv_reservedSMEM_allocation_phase,@object
	.size		__nv_reservedSMEM_allocation_phase,(.L_0 - __nv_reservedSMEM_allocation_phase)
__nv_reservedSMEM_allocation_phase:
	.zero		1
.L_0:
	.zero		7
	.weak		__nv_reservedSMEM_devtool_atexit_pc
	.type		__nv_reservedSMEM_devtool_atexit_pc,@object
	.size		__nv_reservedSMEM_devtool_atexit_pc,(__nv_reservedSMEM_allocation_mask - __nv_reservedSMEM_devtool_atexit_pc)
__nv_reservedSMEM_devtool_atexit_pc:
	.zero		8
	.weak		__nv_reservedSMEM_allocation_mask
	.type		__nv_reservedSMEM_allocation_mask,@object
	.size		__nv_reservedSMEM_allocation_mask,(.L_2 - __nv_reservedSMEM_allocation_mask)
__nv_reservedSMEM_allocation_mask:
	.zero		4
.L_2:


//--------------------- .nv.constant0.attn_fwd    --------------------------
	.section	.nv.constant0.attn_fwd,"a",@progbits
	.sectionflags	@""
	.align	4
.nv.constant0.attn_fwd:
	.zero		1032


//--------------------- SYMBOLS --------------------------

	.type		.nv.reservedSmem.offset0,@object
	.size		.nv.reservedSmem.offset0,0x4
	.type		.nv.reservedSmem.cap,@object
	.size		.nv.reservedSmem.cap,0x4
